// auto-generated by cutlass_sweep.gemm — config: {"arch": "sm_100", "cluster_m": 2, "cluster_n": 2, "dtype": "bf16", "stages": 0, "tile_k": 128, "tile_m": 128, "tile_n": 128}
#include "cutlass/cutlass.h"
#include "cutlass/gemm/collective/collective_builder.hpp"
#include "cutlass/gemm/device/gemm_universal_adapter.h"
#include "cutlass/gemm/kernel/gemm_universal.hpp"
#include "cutlass/epilogue/collective/collective_builder.hpp"

using ElemA = cutlass::bfloat16_t;
using ElemB = cutlass::bfloat16_t;
using ElemCD = cutlass::bfloat16_t;
using Acc  = float;
using TileShape    = cute::Shape<cute::_128, cute::_128, cute::_128>;
using ClusterShape = cute::Shape<cute::_2, cute::_2, cute::_1>;

using CollectiveEpilogue = typename cutlass::epilogue::collective::CollectiveBuilder<
    cutlass::arch::Sm100, cutlass::arch::OpClassTensorOp,
    TileShape, ClusterShape,
    cutlass::epilogue::collective::EpilogueTileAuto,
    Acc, Acc,
    ElemCD, cutlass::layout::RowMajor, 128 / cutlass::sizeof_bits<ElemCD>::value,
    ElemCD, cutlass::layout::RowMajor, 128 / cutlass::sizeof_bits<ElemCD>::value,
    cutlass::epilogue::collective::EpilogueScheduleAuto
  >::CollectiveOp;

using CollectiveMainloop = typename cutlass::gemm::collective::CollectiveBuilder<
    cutlass::arch::Sm100, cutlass::arch::OpClassTensorOp,
    ElemA, cutlass::layout::RowMajor, 128 / cutlass::sizeof_bits<ElemA>::value,
    ElemB, cutlass::layout::ColumnMajor, 128 / cutlass::sizeof_bits<ElemB>::value,
    Acc,
    TileShape, ClusterShape,
    cutlass::gemm::collective::StageCountAutoCarveout<static_cast<int>(sizeof(typename CollectiveEpilogue::SharedStorage))>,
    cutlass::gemm::collective::KernelScheduleAuto
  >::CollectiveOp;

using GemmKernel = cutlass::gemm::kernel::GemmUniversal<
    cute::Shape<int,int,int,int>,
    CollectiveMainloop,
    CollectiveEpilogue
>;
using Gemm = cutlass::gemm::device::GemmUniversalAdapter<GemmKernel>;

// Force the device kernel symbol into the cubin without needing a host main.
auto* _anchor = &cutlass::device_kernel<GemmKernel>;


// ===== COMPILED SASS (sm_100a) =====

	.target	sm_100a

	.elftype	@"ET_EXEC"


//--------------------- .note.nv.tkinfo           --------------------------
	.section	.note.nv.tkinfo,"",@"SHT_NOTE"
	.sectionflags	@"SHF_NOTE_NV_TKINFO"
	.tkinfo
        /*0018*/ 	.word	0x00000002
        /*0030*/ 	.string	""
        /*0030*/ 	.string	"ptxas"
        /*0030*/ 	.string	"Cuda compilation tools, release 13.0, V13.0.88"
        /*0030*/ 	.string	"Build cuda_13.0.r13.0/compiler.36424714_0"
        /*0030*/ 	.string	"-arch sm_100a -m 64 "



//--------------------- .note.nv.cuinfo           --------------------------
	.section	.note.nv.cuinfo,"",@"SHT_NOTE"
	.sectionflags	@"SHF_NOTE_NV_CUINFO"
        /*0018*/ 	.short	0x0002
        /*001a*/ 	.short	0x0064
        /*001c*/ 	.short	0x0082
	.zero		2


//--------------------- .nv.info                  --------------------------
	.section	.nv.info,"",@"SHT_CUDA_INFO"
	.align	4


	//----- nvinfo : EIATTR_REGCOUNT
	.align		4
        /*0000*/ 	.byte	0x04, 0x2f
        /*0002*/ 	.short	(.L_19 - .L_18)
	.align		4
.L_18:
        /*0004*/ 	.word	index@(_ZN7cutlass13device_kernelINS_4gemm6kernel13GemmUniversalIN4cute5tupleIJiiiiEEENS1_10collective13CollectiveMmaINS1_35MainloopSm100TmaUmmaWarpSpecializedILi6ELi2ELi4ENS5_IJNS4_1CILi2EEESB_NSA_ILi1EEEEEEEENS5_IJNSA_ILi128EEESF_SF_EEENS_10bfloat16_tENS5_IJlSC_lEEESH_SI_NS4_8TiledMMAINS4_8MMA_AtomIJNS4_26SM100_MMA_F16BF16_2x1SM_SSISH_SH_fLi128ELi128ELNS4_4UMMA5MajorE0ELSN_0ELNSM_7ScaleInE0ELSO_0EEEEEENS4_6LayoutINS5_IJSC_SC_SC_EEENS5_IJNSA_ILi0EEEST_ST_EEEEENS5_IJNS4_10UnderscoreESW_SW_EEEEENS4_28SM100_TMA_2SM_LOAD_MULTICASTENS4_14ComposedLayoutINS4_7SwizzleILi3ELi4ELi3EEENS4_18smem_ptr_flag_bitsILi16EEENSR_INS5_IJNSA_ILi8EEENSA_ILi64EEEEEENS5_IJS16_SC_EEEEEEEvNS4_8identityENS4_18SM100_TMA_2SM_LOADES1A_vS1B_EENS_8epilogue10collective18CollectiveEpilogueINS1E_23Sm100TmaWarpSpecializedILi4ELi2ELi16ELb1ELb0EEEJNS5_IJS16_SF_SF_EEENS5_IJNSR_IS16_SC_EENSR_INS5_IJNSA_ILi16EEESB_EEENS5_IJSC_S16_EEEEEEEESH_SI_SH_SI_NS1E_6fusion15FusionCallbacksIS1I_NS1Q_17LinearCombinationISH_fSH_fLNS_15FloatRoundStyleE2EEES1J_S1P_JEEENS4_5SM1004TMEM4LOAD26SM100_TMEM_LOAD_32dp32b16xENS4_13SM90_TMA_LOADENS10_INS11_ILi1ELi4ELi3EEES14_NSR_INS5_IJS15_S1L_EEENS5_IJS1L_SC_EEEEEEENS4_39AutoVectorizingCopyWithAssumedAlignmentILi128EEENS4_14SM90_TMA_STOREES25_S27_S27_EEEvvEEEEvNT_6ParamsE)
        /*0008*/ 	.word	0x00000044


	//----- nvinfo : EIATTR_FRAME_SIZE
	.align		4
.L_19:
        /*000c*/ 	.byte	0x04, 0x11
        /*000e*/ 	.short	(.L_21 - .L_20)
	.align		4
.L_20:
        /*0010*/ 	.word	index@($__internal_2_$__cuda_sm10x_tcgen05_guardrail_trap_unallocated_columns_being_dealloced)
        /*0014*/ 	.word	0x00000000


	//----- nvinfo : EIATTR_FRAME_SIZE
	.align		4
.L_21:
        /*0018*/ 	.byte	0x04, 0x11
        /*001a*/ 	.short	(.L_23 - .L_22)
	.align		4
.L_22:
        /*001c*/ 	.word	index@($__internal_1_$__cuda_sm10x_tcgen05_guardrail_trap_phase_invalid_during_alloc)
        /*0020*/ 	.word	0x00000000


	//----- nvinfo : EIATTR_FRAME_SIZE
	.align		4
.L_23:
        /*0024*/ 	.byte	0x04, 0x11
        /*0026*/ 	.short	(.L_25 - .L_24)
	.align		4
.L_24:
        /*0028*/ 	.word	index@($__internal_0_$__cuda_sm10x_tcgen05_guardrail_trap_col_being_dealloced_not_returned_by_alloc)
        /*002c*/ 	.word	0x00000000


	//----- nvinfo : EIATTR_FRAME_SIZE
	.align		4
.L_25:
        /*0030*/ 	.byte	0x04, 0x11
        /*0032*/ 	.short	(.L_27 - .L_26)
	.align		4
.L_26:
        /*0034*/ 	.word	index@(_ZN7cutlass13device_kernelINS_4gemm6kernel13GemmUniversalIN4cute5tupleIJiiiiEEENS1_10collective13CollectiveMmaINS1_35MainloopSm100TmaUmmaWarpSpecializedILi6ELi2ELi4ENS5_IJNS4_1CILi2EEESB_NSA_ILi1EEEEEEEENS5_IJNSA_ILi128EEESF_SF_EEENS_10bfloat16_tENS5_IJlSC_lEEESH_SI_NS4_8TiledMMAINS4_8MMA_AtomIJNS4_26SM100_MMA_F16BF16_2x1SM_SSISH_SH_fLi128ELi128ELNS4_4UMMA5MajorE0ELSN_0ELNSM_7ScaleInE0ELSO_0EEEEEENS4_6LayoutINS5_IJSC_SC_SC_EEENS5_IJNSA_ILi0EEEST_ST_EEEEENS5_IJNS4_10UnderscoreESW_SW_EEEEENS4_28SM100_TMA_2SM_LOAD_MULTICASTENS4_14ComposedLayoutINS4_7SwizzleILi3ELi4ELi3EEENS4_18smem_ptr_flag_bitsILi16EEENSR_INS5_IJNSA_ILi8EEENSA_ILi64EEEEEENS5_IJS16_SC_EEEEEEEvNS4_8identityENS4_18SM100_TMA_2SM_LOADES1A_vS1B_EENS_8epilogue10collective18CollectiveEpilogueINS1E_23Sm100TmaWarpSpecializedILi4ELi2ELi16ELb1ELb0EEEJNS5_IJS16_SF_SF_EEENS5_IJNSR_IS16_SC_EENSR_INS5_IJNSA_ILi16EEESB_EEENS5_IJSC_S16_EEEEEEEESH_SI_SH_SI_NS1E_6fusion15FusionCallbacksIS1I_NS1Q_17LinearCombinationISH_fSH_fLNS_15FloatRoundStyleE2EEES1J_S1P_JEEENS4_5SM1004TMEM4LOAD26SM100_TMEM_LOAD_32dp32b16xENS4_13SM90_TMA_LOADENS10_INS11_ILi1ELi4ELi3EEES14_NSR_INS5_IJS15_S1L_EEENS5_IJS1L_SC_EEEEEEENS4_39AutoVectorizingCopyWithAssumedAlignmentILi128EEENS4_14SM90_TMA_STOREES25_S27_S27_EEEvvEEEEvNT_6ParamsE)
        /*0038*/ 	.word	0x00000000


	//----- nvinfo : EIATTR_MIN_STACK_SIZE
	.align		4
.L_27:
        /*003c*/ 	.byte	0x04, 0x12
        /*003e*/ 	.short	(.L_29 - .L_28)
	.align		4
.L_28:
        /*0040*/ 	.word	index@(_ZN7cutlass13device_kernelINS_4gemm6kernel13GemmUniversalIN4cute5tupleIJiiiiEEENS1_10collective13CollectiveMmaINS1_35MainloopSm100TmaUmmaWarpSpecializedILi6ELi2ELi4ENS5_IJNS4_1CILi2EEESB_NSA_ILi1EEEEEEEENS5_IJNSA_ILi128EEESF_SF_EEENS_10bfloat16_tENS5_IJlSC_lEEESH_SI_NS4_8TiledMMAINS4_8MMA_AtomIJNS4_26SM100_MMA_F16BF16_2x1SM_SSISH_SH_fLi128ELi128ELNS4_4UMMA5MajorE0ELSN_0ELNSM_7ScaleInE0ELSO_0EEEEEENS4_6LayoutINS5_IJSC_SC_SC_EEENS5_IJNSA_ILi0EEEST_ST_EEEEENS5_IJNS4_10UnderscoreESW_SW_EEEEENS4_28SM100_TMA_2SM_LOAD_MULTICASTENS4_14ComposedLayoutINS4_7SwizzleILi3ELi4ELi3EEENS4_18smem_ptr_flag_bitsILi16EEENSR_INS5_IJNSA_ILi8EEENSA_ILi64EEEEEENS5_IJS16_SC_EEEEEEEvNS4_8identityENS4_18SM100_TMA_2SM_LOADES1A_vS1B_EENS_8epilogue10collective18CollectiveEpilogueINS1E_23Sm100TmaWarpSpecializedILi4ELi2ELi16ELb1ELb0EEEJNS5_IJS16_SF_SF_EEENS5_IJNSR_IS16_SC_EENSR_INS5_IJNSA_ILi16EEESB_EEENS5_IJSC_S16_EEEEEEEESH_SI_SH_SI_NS1E_6fusion15FusionCallbacksIS1I_NS1Q_17LinearCombinationISH_fSH_fLNS_15FloatRoundStyleE2EEES1J_S1P_JEEENS4_5SM1004TMEM4LOAD26SM100_TMEM_LOAD_32dp32b16xENS4_13SM90_TMA_LOADENS10_INS11_ILi1ELi4ELi3EEES14_NSR_INS5_IJS15_S1L_EEENS5_IJS1L_SC_EEEEEEENS4_39AutoVectorizingCopyWithAssumedAlignmentILi128EEENS4_14SM90_TMA_STOREES25_S27_S27_EEEvvEEEEvNT_6ParamsE)
        /*0044*/ 	.word	0x00000000
.L_29:


//--------------------- .nv.compat                --------------------------
	.section	.nv.compat,"",@"SHT_CUDA_COMPAT_INFO"
	.align	4
        /*0000*/ 	.byte	0x02, 0x09, 0x01, 0x00, 0x02, 0x02, 0x02, 0x00, 0x02, 0x05, 0x05, 0x00, 0x03, 0x07, 0x01, 0x01
        /*0010*/ 	.byte	0x02, 0x03, 0x01, 0x00, 0x02, 0x06, 0x01, 0x00, 0x04, 0x0b, 0x08, 0x00, 0x09, 0x00, 0x00, 0x00
        /*0020*/ 	.byte	0x00, 0x00, 0x00, 0x00


//--------------------- .nv.info._ZN7cutlass13device_kernelINS_4gemm6kernel13GemmUniversalIN4cute5tupleIJiiiiEEENS1_10collective13CollectiveMmaINS1_35MainloopSm100TmaUmmaWarpSpecializedILi6ELi2ELi4ENS5_IJNS4_1CILi2EEESB_NSA_ILi1EEEEEEEENS5_IJNSA_ILi128EEESF_SF_EEENS_10bfloat16_tENS5_IJlSC_lEEESH_SI_NS4_8TiledMMAINS4_8MMA_AtomIJNS4_26SM100_MMA_F16BF16_2x1SM_SSISH_SH_fLi128ELi128ELNS4_4UMMA5MajorE0ELSN_0ELNSM_7ScaleInE0ELSO_0EEEEEENS4_6LayoutINS5_IJSC_SC_SC_EEENS5_IJNSA_ILi0EEEST_ST_EEEEENS5_IJNS4_10UnderscoreESW_SW_EEEEENS4_28SM100_TMA_2SM_LOAD_MULTICASTENS4_14ComposedLayoutINS4_7SwizzleILi3ELi4ELi3EEENS4_18smem_ptr_flag_bitsILi16EEENSR_INS5_IJNSA_ILi8EEENSA_ILi64EEEEEENS5_IJS16_SC_EEEEEEEvNS4_8identityENS4_18SM100_TMA_2SM_LOADES1A_vS1B_EENS_8epilogue10collective18CollectiveEpilogueINS1E_23Sm100TmaWarpSpecializedILi4ELi2ELi16ELb1ELb0EEEJNS5_IJS16_SF_SF_EEENS5_IJNSR_IS16_SC_EENSR_INS5_IJNSA_ILi16EEESB_EEENS5_IJSC_S16_EEEEEEEESH_SI_SH_SI_NS1E_6fusion15FusionCallbacksIS1I_NS1Q_17LinearCombinationISH_fSH_fLNS_15FloatRoundStyleE2EEES1J_S1P_JEEENS4_5SM1004TMEM4LOAD26SM100_TMEM_LOAD_32dp32b16xENS4_13SM90_TMA_LOADENS10_INS11_ILi1ELi4ELi3EEES14_NSR_INS5_IJS15_S1L_EEENS5_IJS1L_SC_EEEEEEENS4_39AutoVectorizingCopyWithAssumedAlignmentILi128EEENS4_14SM90_TMA_STOREES25_S27_S27_EEEvvEEEEvNT_6ParamsE --------------------------
	.section	.nv.info._ZN7cutlass13device_kernelINS_4gemm6kernel13GemmUniversalIN4cute5tupleIJiiiiEEENS1_10collective13CollectiveMmaINS1_35MainloopSm100TmaUmmaWarpSpecializedILi6ELi2ELi4ENS5_IJNS4_1CILi2EEESB_NSA_ILi1EEEEEEEENS5_IJNSA_ILi128EEESF_SF_EEENS_10bfloat16_tENS5_IJlSC_lEEESH_SI_NS4_8TiledMMAINS4_8MMA_AtomIJNS4_26SM100_MMA_F16BF16_2x1SM_SSISH_SH_fLi128ELi128ELNS4_4UMMA5MajorE0ELSN_0ELNSM_7ScaleInE0ELSO_0EEEEEENS4_6LayoutINS5_IJSC_SC_SC_EEENS5_IJNSA_ILi0EEEST_ST_EEEEENS5_IJNS4_10UnderscoreESW_SW_EEEEENS4_28SM100_TMA_2SM_LOAD_MULTICASTENS4_14ComposedLayoutINS4_7SwizzleILi3ELi4ELi3EEENS4_18smem_ptr_flag_bitsILi16EEENSR_INS5_IJNSA_ILi8EEENSA_ILi64EEEEEENS5_IJS16_SC_EEEEEEEvNS4_8identityENS4_18SM100_TMA_2SM_LOADES1A_vS1B_EENS_8epilogue10collective18CollectiveEpilogueINS1E_23Sm100TmaWarpSpecializedILi4ELi2ELi16ELb1ELb0EEEJNS5_IJS16_SF_SF_EEENS5_IJNSR_IS16_SC_EENSR_INS5_IJNSA_ILi16EEESB_EEENS5_IJSC_S16_EEEEEEEESH_SI_SH_SI_NS1E_6fusion15FusionCallbacksIS1I_NS1Q_17LinearCombinationISH_fSH_fLNS_15FloatRoundStyleE2EEES1J_S1P_JEEENS4_5SM1004TMEM4LOAD26SM100_TMEM_LOAD_32dp32b16xENS4_13SM90_TMA_LOADENS10_INS11_ILi1ELi4ELi3EEES14_NSR_INS5_IJS15_S1L_EEENS5_IJS1L_SC_EEEEEEENS4_39AutoVectorizingCopyWithAssumedAlignmentILi128EEENS4_14SM90_TMA_STOREES25_S27_S27_EEEvvEEEEvNT_6ParamsE,"",@"SHT_CUDA_INFO"
	.sectionflags	@""
	.align	4


	//----- nvinfo : EIATTR_CUDA_API_VERSION
	.align		4
        /*0000*/ 	.byte	0x04, 0x37
        /*0002*/ 	.short	(.L_31 - .L_30)
.L_30:
        /*0004*/ 	.word	0x00000082


	//----- nvinfo : EIATTR_KPARAM_INFO
	.align		4
.L_31:
        /*0008*/ 	.byte	0x04, 0x17
        /*000a*/ 	.short	(.L_33 - .L_32)
.L_32:
        /*000c*/ 	.word	0x00000000
        /*0010*/ 	.short	0x0000
        /*0012*/ 	.short	0x0000
        /*0014*/ 	.byte	0x00, 0xf0, 0x01, 0x20


	//----- nvinfo : EIATTR_AT_ENTRY_FRAGMENTS
	.align		4
.L_33:
        /*0018*/ 	.byte	0x04, 0x4f
        /*001a*/ 	.short	(.L_35 - .L_34)


	//   ....[0]....
.L_34:
        /*001c*/ 	.word	0x00000007


	//----- nvinfo : EIATTR_RESERVED_SMEM_USED
	.align		4
.L_35:
        /*0020*/ 	.byte	0x01, 0x41
	.zero		2


	//----- nvinfo : EIATTR_SPARSE_MMA_MASK
	.align		4
        /*0024*/ 	.byte	0x03, 0x50
        /*0026*/ 	.short	0x0000


	//----- nvinfo : EIATTR_TCGEN05_2CTA_USED
	.align		4
        /*0028*/ 	.byte	0x01, 0x52
	.zero		2


	//----- nvinfo : EIATTR_MAXREG_COUNT
	.align		4
        /*002c*/ 	.byte	0x03, 0x1b
        /*002e*/ 	.short	0x00ff


	//----- nvinfo : EIATTR_NUM_BARRIERS
	.align		4
        /*0030*/ 	.byte	0x02, 0x4c
        /*0032*/ 	.byte	0x07
	.zero		1


	//----- nvinfo : EIATTR_EXTERNS
	.align		4
        /*0034*/ 	.byte	0x04, 0x0f
        /*0036*/ 	.short	(.L_37 - .L_36)


	//   ....[0]....
	.align		4
.L_36:
        /*0038*/ 	.word	index@(__assertfail)


	//----- nvinfo : EIATTR_MERCURY_ISA_VERSION
	.align		4
.L_37:
        /*003c*/ 	.byte	0x03, 0x5f
        /*003e*/ 	.short	0x0101


	//----- nvinfo : EIATTR_INT_WARP_WIDE_INSTR_OFFSETS
	.align		4
        /*0040*/ 	.byte	0x04, 0x31
        /*0042*/ 	.short	(.L_39 - .L_38)


	//   ....[0]....
.L_38:
        /*0044*/ 	.word	0x00000db0


	//   ....[1]....
        /*0048*/ 	.word	0x00000e50


	//   ....[2]....
        /*004c*/ 	.word	0x00004810


	//   ....[3]....
        /*0050*/ 	.word	0x00004840


	//   ....[4]....
        /*0054*/ 	.word	0x00004860


	//   ....[5]....
        /*0058*/ 	.word	0x000053a0


	//   ....[6]....
        /*005c*/ 	.word	0x00005440


	//   ....[7]....
        /*0060*/ 	.word	0x00005500


	//   ....[8]....
        /*0064*/ 	.word	0x00005570


	//   ....[9]....
        /*0068*/ 	.word	0x00005630


	//   ....[10]....
        /*006c*/ 	.word	0x000056d0


	//   ....[11]....
        /*0070*/ 	.word	0x00005740


	//   ....[12]....
        /*0074*/ 	.word	0x00005800


	//   ....[13]....
        /*0078*/ 	.word	0x000058a0


	//   ....[14]....
        /*007c*/ 	.word	0x00005940


	//   ....[15]....
        /*0080*/ 	.word	0x00005a30


	//   ....[16]....
        /*0084*/ 	.word	0x00005b00


	//----- nvinfo : EIATTR_COOP_GROUP_MASK_REGIDS
	.align		4
.L_39:
        /*0088*/ 	.byte	0x04, 0x29
        /*008a*/ 	.short	(.L_41 - .L_40)


	//   ....[0]....
.L_40:
        /*008c*/ 	.word	0xffffffff


	//   ....[1]....
        /*0090*/ 	.word	0xffffffff


	//   ....[2]....
        /*0094*/ 	.word	0xffffffff


	//   ....[3]....
        /*0098*/ 	.word	0xffffffff


	//   ....[4]....
        /*009c*/ 	.word	0xffffffff


	//   ....[5]....
        /*00a0*/ 	.word	0xffffffff


	//   ....[6]....
        /*00a4*/ 	.word	0xffffffff


	//   ....[7]....
        /*00a8*/ 	.word	0xffffffff


	//   ....[8]....
        /*00ac*/ 	.word	0xffffffff


	//   ....[9]....
        /*00b0*/ 	.word	0xffffffff


	//   ....[10]....
        /*00b4*/ 	.word	0xffffffff


	//   ....[11]....
        /*00b8*/ 	.word	0xffffffff


	//   ....[12]....
        /*00bc*/ 	.word	0xffffffff


	//   ....[13]....
        /*00c0*/ 	.word	0xffffffff


	//----- nvinfo : EIATTR_COOP_GROUP_INSTR_OFFSETS
	.align		4
.L_41:
        /*00c4*/ 	.byte	0x04, 0x28
        /*00c6*/ 	.short	(.L_43 - .L_42)


	//   ....[0]....
.L_42:
        /*00c8*/ 	.word	0x000000b0


	//   ....[1]....
        /*00cc*/ 	.word	0x00000520


	//   ....[2]....
        /*00d0*/ 	.word	0x00000720


	//   ....[3]....
        /*00d4*/ 	.word	0x000008b0


	//   ....[4]....
        /*00d8*/ 	.word	0x000009a0


	//   ....[5]....
        /*00dc*/ 	.word	0x00000b00


	//   ....[6]....
        /*00e0*/ 	.word	0x00000c90


	//   ....[7]....
        /*00e4*/ 	.word	0x00000ed0


	//   ....[8]....
        /*00e8*/ 	.word	0x00002460


	//   ....[9]....
        /*00ec*/ 	.word	0x00003430


	//   ....[10]....
        /*00f0*/ 	.word	0x00003900


	//   ....[11]....
        /*00f4*/ 	.word	0x00003930


	//   ....[12]....
        /*00f8*/ 	.word	0x00004710


	//   ....[13]....
        /*00fc*/ 	.word	0x00004920


	//----- nvinfo : EIATTR_VRC_CTA_INIT_COUNT
	.align		4
.L_43:
        /*0100*/ 	.byte	0x02, 0x4a
        /*0102*/ 	.byte	0x80
	.zero		1


	//----- nvinfo : EIATTR_SYSCALL_OFFSETS
	.align		4
        /*0104*/ 	.byte	0x04, 0x46
        /*0106*/ 	.short	(.L_45 - .L_44)


	//   ....[0]....
.L_44:
        /*0108*/ 	.word	0x000066a0


	//   ....[1]....
        /*010c*/ 	.word	0x00006790


	//   ....[2]....
        /*0110*/ 	.word	0x00006f30


	//   ....[3]....
        /*0114*/ 	.word	0x00007860


	//   ....[4]....
        /*0118*/ 	.word	0x00008130


	//   ....[5]....
        /*011c*/ 	.word	0x00008a00


	//----- nvinfo : EIATTR_MBARRIER_INSTR_OFFSETS
	.align		4
.L_45:
        /*0120*/ 	.byte	0x04, 0x39
        /*0122*/ 	.short	(.L_47 - .L_46)


	//   ....[0]....
.L_46:
        /*0124*/ 	.word	0x00000650
        /*0128*/ 	.word	0x000000ff
        /*012c*/ 	.word	0x00000000
        /*0130*/ 	.short	0x0100
        /*0132*/ 	.byte	0x04
	.zero		1


	//   ....[1]....
        /*0134*/ 	.word	0x00000660
        /*0138*/ 	.word	0x000000ff
        /*013c*/ 	.word	0x00000030
        /*0140*/ 	.short	0x0100
        /*0142*/ 	.byte	0x04
	.zero		1


	//   ....[2]....
        /*0144*/ 	.word	0x00000670
        /*0148*/ 	.word	0x000000ff
        /*014c*/ 	.word	0x00000008
        /*0150*/ 	.short	0x0100
        /*0152*/ 	.byte	0x04
	.zero		1


	//   ....[3]....
        /*0154*/ 	.word	0x00000680
        /*0158*/ 	.word	0x000000ff
        /*015c*/ 	.word	0x00000038
        /*0160*/ 	.short	0x0100
        /*0162*/ 	.byte	0x04
	.zero		1


	//   ....[4]....
        /*0164*/ 	.word	0x00000690
        /*0168*/ 	.word	0x000000ff
        /*016c*/ 	.word	0x00000010
        /*0170*/ 	.short	0x0100
        /*0172*/ 	.byte	0x04
	.zero		1


	//   ....[5]....
        /*0174*/ 	.word	0x000006a0
        /*0178*/ 	.word	0x000000ff
        /*017c*/ 	.word	0x00000040
        /*0180*/ 	.short	0x0100
        /*0182*/ 	.byte	0x04
	.zero		1


	//   ....[6]....
        /*0184*/ 	.word	0x000006b0
        /*0188*/ 	.word	0x000000ff
        /*018c*/ 	.word	0x00000018
        /*0190*/ 	.short	0x0100
        /*0192*/ 	.byte	0x04
	.zero		1


	//   ....[7]....
        /*0194*/ 	.word	0x000006c0
        /*0198*/ 	.word	0x000000ff
        /*019c*/ 	.word	0x00000048
        /*01a0*/ 	.short	0x0100
        /*01a2*/ 	.byte	0x04
	.zero		1


	//   ....[8]....
        /*01a4*/ 	.word	0x000006d0
        /*01a8*/ 	.word	0x000000ff
        /*01ac*/ 	.word	0x00000020
        /*01b0*/ 	.short	0x0100
        /*01b2*/ 	.byte	0x04
	.zero		1


	//   ....[9]....
        /*01b4*/ 	.word	0x000006e0
        /*01b8*/ 	.word	0x000000ff
        /*01bc*/ 	.word	0x00000050
        /*01c0*/ 	.short	0x0100
        /*01c2*/ 	.byte	0x04
	.zero		1


	//   ....[10]....
        /*01c4*/ 	.word	0x000006f0
        /*01c8*/ 	.word	0x000000ff
        /*01cc*/ 	.word	0x00000028
        /*01d0*/ 	.short	0x0100
        /*01d2*/ 	.byte	0x04
	.zero		1


	//   ....[11]....
        /*01d4*/ 	.word	0x00000700
        /*01d8*/ 	.word	0x000000ff
        /*01dc*/ 	.word	0x00000058
        /*01e0*/ 	.short	0x0100
        /*01e2*/ 	.byte	0x04
	.zero		1


	//   ....[12]....
        /*01e4*/ 	.word	0x00000820
        /*01e8*/ 	.word	0x000000ff
        /*01ec*/ 	.word	0x00000060
        /*01f0*/ 	.short	0x0100
        /*01f2*/ 	.byte	0x04
	.zero		1


	//   ....[13]....
        /*01f4*/ 	.word	0x00000830
        /*01f8*/ 	.word	0x000000ff
        /*01fc*/ 	.word	0x00000080
        /*0200*/ 	.short	0x0100
        /*0202*/ 	.byte	0x04
	.zero		1


	//   ....[14]....
        /*0204*/ 	.word	0x00000840
        /*0208*/ 	.word	0x000000ff
        /*020c*/ 	.word	0x00000068
        /*0210*/ 	.short	0x0100
        /*0212*/ 	.byte	0x04
	.zero		1


	//   ....[15]....
        /*0214*/ 	.word	0x00000850
        /*0218*/ 	.word	0x000000ff
        /*021c*/ 	.word	0x00000088
        /*0220*/ 	.short	0x0100
        /*0222*/ 	.byte	0x04
	.zero		1


	//   ....[16]....
        /*0224*/ 	.word	0x00000860
        /*0228*/ 	.word	0x000000ff
        /*022c*/ 	.word	0x00000070
        /*0230*/ 	.short	0x0100
        /*0232*/ 	.byte	0x04
	.zero		1


	//   ....[17]....
        /*0234*/ 	.word	0x00000870
        /*0238*/ 	.word	0x000000ff
        /*023c*/ 	.word	0x00000090
        /*0240*/ 	.short	0x0100
        /*0242*/ 	.byte	0x04
	.zero		1


	//   ....[18]....
        /*0244*/ 	.word	0x00000880
        /*0248*/ 	.word	0x000000ff
        /*024c*/ 	.word	0x00000078
        /*0250*/ 	.short	0x0100
        /*0252*/ 	.byte	0x04
	.zero		1


	//   ....[19]....
        /*0254*/ 	.word	0x00000890
        /*0258*/ 	.word	0x000000ff
        /*025c*/ 	.word	0x00000098
        /*0260*/ 	.short	0x0100
        /*0262*/ 	.byte	0x04
	.zero		1


	//   ....[20]....
        /*0264*/ 	.word	0x00000970
        /*0268*/ 	.word	0x000000ff
        /*026c*/ 	.word	0x000000a0
        /*0270*/ 	.short	0x0100
        /*0272*/ 	.byte	0x06
	.zero		1


	//   ....[21]....
        /*0274*/ 	.word	0x00000980
        /*0278*/ 	.word	0x000000ff
        /*027c*/ 	.word	0x000000a8
        /*0280*/ 	.short	0x0100
        /*0282*/ 	.byte	0x06
	.zero		1


	//   ....[22]....
        /*0284*/ 	.word	0x00000ab0
        /*0288*/ 	.word	0x000000ff
        /*028c*/ 	.word	0x000000b0
        /*0290*/ 	.short	0x0100
        /*0292*/ 	.byte	0x06
	.zero		1


	//   ....[23]....
        /*0294*/ 	.word	0x00000ac0
        /*0298*/ 	.word	0x000000ff
        /*029c*/ 	.word	0x000000c0
        /*02a0*/ 	.short	0x0100
        /*02a2*/ 	.byte	0x06
	.zero		1


	//   ....[24]....
        /*02a4*/ 	.word	0x00000ad0
        /*02a8*/ 	.word	0x000000ff
        /*02ac*/ 	.word	0x000000b8
        /*02b0*/ 	.short	0x0100
        /*02b2*/ 	.byte	0x06
	.zero		1


	//   ....[25]....
        /*02b4*/ 	.word	0x00000ae0
        /*02b8*/ 	.word	0x000000ff
        /*02bc*/ 	.word	0x000000c8
        /*02c0*/ 	.short	0x0100
        /*02c2*/ 	.byte	0x06
	.zero		1


	//   ....[26]....
        /*02c4*/ 	.word	0x00000c00
        /*02c8*/ 	.word	0x000000ff
        /*02cc*/ 	.word	0x000000d0
        /*02d0*/ 	.short	0x0100
        /*02d2*/ 	.byte	0x04
	.zero		1


	//   ....[27]....
        /*02d4*/ 	.word	0x00000c10
        /*02d8*/ 	.word	0x000000ff
        /*02dc*/ 	.word	0x000000f0
        /*02e0*/ 	.short	0x0100
        /*02e2*/ 	.byte	0x04
	.zero		1


	//   ....[28]....
        /*02e4*/ 	.word	0x00000c20
        /*02e8*/ 	.word	0x000000ff
        /*02ec*/ 	.word	0x000000d8
        /*02f0*/ 	.short	0x0100
        /*02f2*/ 	.byte	0x04
	.zero		1


	//   ....[29]....
        /*02f4*/ 	.word	0x00000c30
        /*02f8*/ 	.word	0x000000ff
        /*02fc*/ 	.word	0x000000f8
        /*0300*/ 	.short	0x0100
        /*0302*/ 	.byte	0x04
	.zero		1


	//   ....[30]....
        /*0304*/ 	.word	0x00000c40
        /*0308*/ 	.word	0x000000ff
        /*030c*/ 	.word	0x000000e0
        /*0310*/ 	.short	0x0100
        /*0312*/ 	.byte	0x04
	.zero		1


	//   ....[31]....
        /*0314*/ 	.word	0x00000c50
        /*0318*/ 	.word	0x000000ff
        /*031c*/ 	.word	0x00000100
        /*0320*/ 	.short	0x0100
        /*0322*/ 	.byte	0x04
	.zero		1


	//   ....[32]....
        /*0324*/ 	.word	0x00000c60
        /*0328*/ 	.word	0x000000ff
        /*032c*/ 	.word	0x000000e8
        /*0330*/ 	.short	0x0100
        /*0332*/ 	.byte	0x04
	.zero		1


	//   ....[33]....
        /*0334*/ 	.word	0x00000c70
        /*0338*/ 	.word	0x000000ff
        /*033c*/ 	.word	0x00000108
        /*0340*/ 	.short	0x0100
        /*0342*/ 	.byte	0x04
	.zero		1


	//   ....[34]....
        /*0344*/ 	.word	0x00000d60
        /*0348*/ 	.word	0x000000ff
        /*034c*/ 	.word	0x00000110
        /*0350*/ 	.short	0x0100
        /*0352*/ 	.byte	0x04
	.zero		1


	//   ....[35]....
        /*0354*/ 	.word	0x00000d70
        /*0358*/ 	.word	0x000000ff
        /*035c*/ 	.word	0x00000120
        /*0360*/ 	.short	0x0100
        /*0362*/ 	.byte	0x04
	.zero		1


	//   ....[36]....
        /*0364*/ 	.word	0x00000d80
        /*0368*/ 	.word	0x000000ff
        /*036c*/ 	.word	0x00000118
        /*0370*/ 	.short	0x0100
        /*0372*/ 	.byte	0x04
	.zero		1


	//   ....[37]....
        /*0374*/ 	.word	0x00000d90
        /*0378*/ 	.word	0x000000ff
        /*037c*/ 	.word	0x00000128
        /*0380*/ 	.short	0x0100
        /*0382*/ 	.byte	0x04
	.zero		1


	//   ....[38]....
        /*0384*/ 	.word	0x00000e90
        /*0388*/ 	.word	0x000000ff
        /*038c*/ 	.word	0x00000130
        /*0390*/ 	.short	0x0100
        /*0392*/ 	.byte	0x06
	.zero		1


	//   ....[39]....
        /*0394*/ 	.word	0x00001a40
        /*0398*/ 	.word	0x00000000
        /*039c*/ 	.word	0x00000120
        /*03a0*/ 	.short	0x010a
        /*03a2*/ 	.byte	0xff
	.zero		1


	//   ....[40]....
        /*03a4*/ 	.word	0x00001a70
        /*03a8*/ 	.word	0x00000000
        /*03ac*/ 	.word	0x00000110
        /*03b0*/ 	.short	0x0101
        /*03b2*/ 	.byte	0xff
	.zero		1


	//   ....[41]....
        /*03b4*/ 	.word	0x00001b30
        /*03b8*/ 	.word	0x000000ff
        /*03bc*/ 	.word	0x00000030
        /*03c0*/ 	.short	0x010a
        /*03c2*/ 	.byte	0x04
	.zero		1


	//   ....[42]....
        /*03c4*/ 	.word	0x00001c00
        /*03c8*/ 	.word	0x000000ff
        /*03cc*/ 	.word	0x00000030
        /*03d0*/ 	.short	0x010a
        /*03d2*/ 	.byte	0x05
	.zero		1


	//   ....[43]....
        /*03d4*/ 	.word	0x00001d60
        /*03d8*/ 	.word	0x000000ff
        /*03dc*/ 	.word	0x00000030
        /*03e0*/ 	.short	0x010a
        /*03e2*/ 	.byte	0x04
	.zero		1


	//   ....[44]....
        /*03e4*/ 	.word	0x00001ff0
        /*03e8*/ 	.word	0x000000ff
        /*03ec*/ 	.word	0x000000a8
        /*03f0*/ 	.short	0x0101
        /*03f2*/ 	.byte	0x15
	.zero		1


	//   ....[45]....
        /*03f4*/ 	.word	0x00002010
        /*03f8*/ 	.word	0x000000ff
        /*03fc*/ 	.word	0x00000030
        /*0400*/ 	.short	0x010a
        /*0402*/ 	.byte	0x04
	.zero		1


	//   ....[46]....
        /*0404*/ 	.word	0x00002090
        /*0408*/ 	.word	0x000000ff
        /*040c*/ 	.word	0x00000030
        /*0410*/ 	.short	0x010a
        /*0412*/ 	.byte	0x06
	.zero		1


	//   ....[47]....
        /*0414*/ 	.word	0x000021d0
        /*0418*/ 	.word	0x000000ff
        /*041c*/ 	.word	0x00000030
        /*0420*/ 	.short	0x010a
        /*0422*/ 	.byte	0x04
	.zero		1


	//   ....[48]....
        /*0424*/ 	.word	0x00002490
        /*0428*/ 	.word	0x00000003
        /*042c*/ 	.word	0x000000b0
        /*0430*/ 	.short	0x010a
        /*0432*/ 	.byte	0xff
	.zero		1


	//   ....[49]....
        /*0434*/ 	.word	0x000025e0
        /*0438*/ 	.word	0x00000000
        /*043c*/ 	.word	0x00000000
        /*0440*/ 	.short	0x0101
        /*0442*/ 	.byte	0xff
	.zero		1


	//   ....[50]....
        /*0444*/ 	.word	0x00002b90
        /*0448*/ 	.word	0x000000ff
        /*044c*/ 	.word	0x00000000
        /*0450*/ 	.short	0x010a
        /*0452*/ 	.byte	0x04
	.zero		1


	//   ....[51]....
        /*0454*/ 	.word	0x00002c20
        /*0458*/ 	.word	0x000000ff
        /*045c*/ 	.word	0x00000000
        /*0460*/ 	.short	0x010a
        /*0462*/ 	.byte	0x05
	.zero		1


	//   ....[52]....
        /*0464*/ 	.word	0x00002cb0
        /*0468*/ 	.word	0x000000ff
        /*046c*/ 	.word	0x00000000
        /*0470*/ 	.short	0x010a
        /*0472*/ 	.byte	0x05
	.zero		1


	//   ....[53]....
        /*0474*/ 	.word	0x00002d40
        /*0478*/ 	.word	0x000000ff
        /*047c*/ 	.word	0x00000000
        /*0480*/ 	.short	0x010a
        /*0482*/ 	.byte	0x05
	.zero		1


	//   ....[54]....
        /*0484*/ 	.word	0x00002dd0
        /*0488*/ 	.word	0x000000ff
        /*048c*/ 	.word	0x00000000
        /*0490*/ 	.short	0x010a
        /*0492*/ 	.byte	0x05
	.zero		1


	//   ....[55]....
        /*0494*/ 	.word	0x00002e70
        /*0498*/ 	.word	0x00000000
        /*049c*/ 	.word	0x00000000
        /*04a0*/ 	.short	0x010a
        /*04a2*/ 	.byte	0xff
	.zero		1


	//   ....[56]....
        /*04a4*/ 	.word	0x00002f90
        /*04a8*/ 	.word	0x00000002
        /*04ac*/ 	.word	0x00000110
        /*04b0*/ 	.short	0x010a
        /*04b2*/ 	.byte	0xff
	.zero		1


	//   ....[57]....
        /*04b4*/ 	.word	0x00003000
        /*04b8*/ 	.word	0x00000002
        /*04bc*/ 	.word	0x00000000
        /*04c0*/ 	.short	0x0101
        /*04c2*/ 	.byte	0xff
	.zero		1


	//   ....[58]....
        /*04c4*/ 	.word	0x00003020
        /*04c8*/ 	.word	0x000000ff
        /*04cc*/ 	.word	0x000000c0
        /*04d0*/ 	.short	0x010a
        /*04d2*/ 	.byte	0x04
	.zero		1


	//   ....[59]....
        /*04d4*/ 	.word	0x00003140
        /*04d8*/ 	.word	0x00000002
        /*04dc*/ 	.word	0x000000b0
        /*04e0*/ 	.short	0x010a
        /*04e2*/ 	.byte	0xff
	.zero		1


	//   ....[60]....
        /*04e4*/ 	.word	0x00003240
        /*04e8*/ 	.word	0x00000002
        /*04ec*/ 	.word	0x00000000
        /*04f0*/ 	.short	0x0101
        /*04f2*/ 	.byte	0xff
	.zero		1


	//   ....[61]....
        /*04f4*/ 	.word	0x000032d0
        /*04f8*/ 	.word	0x000000ff
        /*04fc*/ 	.word	0x000000c0
        /*0500*/ 	.short	0x0106
        /*0502*/ 	.byte	0x04
	.zero		1


	//   ....[62]....
        /*0504*/ 	.word	0x000032f0
        /*0508*/ 	.word	0x000000ff
        /*050c*/ 	.word	0x000000c0
        /*0510*/ 	.short	0x010a
        /*0512*/ 	.byte	0x04
	.zero		1


	//   ....[63]....
        /*0514*/ 	.word	0x00003380
        /*0518*/ 	.word	0x000000ff
        /*051c*/ 	.word	0x000000c0
        /*0520*/ 	.short	0x0106
        /*0522*/ 	.byte	0x07
	.zero		1


	//   ....[64]....
        /*0524*/ 	.word	0x000033c0
        /*0528*/ 	.word	0x00000000
        /*052c*/ 	.word	0x000000c0
        /*0530*/ 	.short	0x010a
        /*0532*/ 	.byte	0xff
	.zero		1


	//   ....[65]....
        /*0534*/ 	.word	0x00003600
        /*0538*/ 	.word	0x000000ff
        /*053c*/ 	.word	0x00000008
        /*0540*/ 	.short	0x010a
        /*0542*/ 	.byte	0x05
	.zero		1


	//   ....[66]....
        /*0544*/ 	.word	0x00003620
        /*0548*/ 	.word	0x000000ff
        /*054c*/ 	.word	0x00000008
        /*0550*/ 	.short	0x010a
        /*0552*/ 	.byte	0x05
	.zero		1


	//   ....[67]....
        /*0554*/ 	.word	0x000037b0
        /*0558*/ 	.word	0x000000ff
        /*055c*/ 	.word	0x00000008
        /*0560*/ 	.short	0x010a
        /*0562*/ 	.byte	0x05
	.zero		1


	//   ....[68]....
        /*0564*/ 	.word	0x000037d0
        /*0568*/ 	.word	0x000000ff
        /*056c*/ 	.word	0x00000008
        /*0570*/ 	.short	0x010a
        /*0572*/ 	.byte	0x05
	.zero		1


	//   ....[69]....
        /*0574*/ 	.word	0x00003890
        /*0578*/ 	.word	0x000000ff
        /*057c*/ 	.word	0x00000000
        /*0580*/ 	.short	0x0101
        /*0582*/ 	.byte	0x04
	.zero		1


	//   ....[70]....
        /*0584*/ 	.word	0x00003c50
        /*0588*/ 	.word	0x00000000
        /*058c*/ 	.word	0x000000b0
        /*0590*/ 	.short	0x010a
        /*0592*/ 	.byte	0xff
	.zero		1


	//   ....[71]....
        /*0594*/ 	.word	0x00003d10
        /*0598*/ 	.word	0x00000000
        /*059c*/ 	.word	0x00000000
        /*05a0*/ 	.short	0x0101
        /*05a2*/ 	.byte	0xff
	.zero		1


	//   ....[72]....
        /*05a4*/ 	.word	0x00003dd0
        /*05a8*/ 	.word	0x000000ff
        /*05ac*/ 	.word	0x00000000
        /*05b0*/ 	.short	0x010a
        /*05b2*/ 	.byte	0x04
	.zero		1


	//   ....[73]....
        /*05b4*/ 	.word	0x00003de0
        /*05b8*/ 	.word	0x000000ff
        /*05bc*/ 	.word	0x000000f0
        /*05c0*/ 	.short	0x010a
        /*05c2*/ 	.byte	0x2e
	.zero		1


	//   ....[74]....
        /*05c4*/ 	.word	0x00003e90
        /*05c8*/ 	.word	0x000000ff
        /*05cc*/ 	.word	0x00000000
        /*05d0*/ 	.short	0x010a
        /*05d2*/ 	.byte	0x07
	.zero		1


	//   ....[75]....
        /*05d4*/ 	.word	0x00003fc0
        /*05d8*/ 	.word	0x000000ff
        /*05dc*/ 	.word	0x00000000
        /*05e0*/ 	.short	0x010a
        /*05e2*/ 	.byte	0x04
	.zero		1


	//   ....[76]....
        /*05e4*/ 	.word	0x00004400
        /*05e8*/ 	.word	0x000000ff
        /*05ec*/ 	.word	0x00000000
        /*05f0*/ 	.short	0x010a
        /*05f2*/ 	.byte	0x04
	.zero		1


	//   ....[77]....
        /*05f4*/ 	.word	0x00004490
        /*05f8*/ 	.word	0x000000ff
        /*05fc*/ 	.word	0x00000000
        /*0600*/ 	.short	0x010a
        /*0602*/ 	.byte	0x05
	.zero		1


	//   ....[78]....
        /*0604*/ 	.word	0x00004520
        /*0608*/ 	.word	0x000000ff
        /*060c*/ 	.word	0x00000000
        /*0610*/ 	.short	0x010a
        /*0612*/ 	.byte	0x05
	.zero		1


	//   ....[79]....
        /*0614*/ 	.word	0x000045c0
        /*0618*/ 	.word	0x00000000
        /*061c*/ 	.word	0x00000000
        /*0620*/ 	.short	0x010a
        /*0622*/ 	.byte	0xff
	.zero		1


	//   ....[80]....
        /*0624*/ 	.word	0x00004600
        /*0628*/ 	.word	0x00000000
        /*062c*/ 	.word	0x00000000
        /*0630*/ 	.short	0x010a
        /*0632*/ 	.byte	0xff
	.zero		1


	//   ....[81]....
        /*0634*/ 	.word	0x00004670
        /*0638*/ 	.word	0x000000ff
        /*063c*/ 	.word	0x00000000
        /*0640*/ 	.short	0x0101
        /*0642*/ 	.byte	0x04
	.zero		1


	//   ....[82]....
        /*0644*/ 	.word	0x000046b0
        /*0648*/ 	.word	0x000000ff
        /*064c*/ 	.word	0x00000130
        /*0650*/ 	.short	0x010a
        /*0652*/ 	.byte	0x29
	.zero		1


	//   ....[83]....
        /*0654*/ 	.word	0x00004700
        /*0658*/ 	.word	0x000000ff
        /*065c*/ 	.word	0x00000000
        /*0660*/ 	.short	0x0101
        /*0662*/ 	.byte	0x04
	.zero		1


	//   ....[84]....
        /*0664*/ 	.word	0x00004ba0
        /*0668*/ 	.word	0x0000000c
        /*066c*/ 	.word	0x000000b0
        /*0670*/ 	.short	0x010a
        /*0672*/ 	.byte	0xff
	.zero		1


	//   ....[85]....
        /*0674*/ 	.word	0x00004d10
        /*0678*/ 	.word	0x00000000
        /*067c*/ 	.word	0x00000000
        /*0680*/ 	.short	0x0101
        /*0682*/ 	.byte	0xff
	.zero		1


	//   ....[86]....
        /*0684*/ 	.word	0x000051a0
        /*0688*/ 	.word	0x000000ff
        /*068c*/ 	.word	0x000000a8
        /*0690*/ 	.short	0x010a
        /*0692*/ 	.byte	0x15
	.zero		1


	//   ....[87]....
        /*0694*/ 	.word	0x00005320
        /*0698*/ 	.word	0x000000ff
        /*069c*/ 	.word	0x00000080
        /*06a0*/ 	.short	0x010a
        /*06a2*/ 	.byte	0x15
	.zero		1


	//   ....[88]....
        /*06a4*/ 	.word	0x00005520
        /*06a8*/ 	.word	0x000000ff
        /*06ac*/ 	.word	0x00000060
        /*06b0*/ 	.short	0x010b
        /*06b2*/ 	.byte	0x15
	.zero		1


	//   ....[89]....
        /*06b4*/ 	.word	0x00005530
        /*06b8*/ 	.word	0x000000ff
        /*06bc*/ 	.word	0x00000000
        /*06c0*/ 	.short	0x0101
        /*06c2*/ 	.byte	0x06
	.zero		1


	//   ....[90]....
        /*06c4*/ 	.word	0x00005540
        /*06c8*/ 	.word	0x000000ff
        /*06cc*/ 	.word	0x00000088
        /*06d0*/ 	.short	0x010a
        /*06d2*/ 	.byte	0x15
	.zero		1


	//   ....[91]....
        /*06d4*/ 	.word	0x000056f0
        /*06d8*/ 	.word	0x000000ff
        /*06dc*/ 	.word	0x00000068
        /*06e0*/ 	.short	0x010b
        /*06e2*/ 	.byte	0x15
	.zero		1


	//   ....[92]....
        /*06e4*/ 	.word	0x00005700
        /*06e8*/ 	.word	0x000000ff
        /*06ec*/ 	.word	0x00000000
        /*06f0*/ 	.short	0x0101
        /*06f2*/ 	.byte	0x06
	.zero		1


	//   ....[93]....
        /*06f4*/ 	.word	0x00005710
        /*06f8*/ 	.word	0x000000ff
        /*06fc*/ 	.word	0x00000090
        /*0700*/ 	.short	0x010a
        /*0702*/ 	.byte	0x15
	.zero		1


	//   ....[94]....
        /*0704*/ 	.word	0x000058c0
        /*0708*/ 	.word	0x000000ff
        /*070c*/ 	.word	0x00000070
        /*0710*/ 	.short	0x010b
        /*0712*/ 	.byte	0x15
	.zero		1


	//   ....[95]....
        /*0714*/ 	.word	0x000058d0
        /*0718*/ 	.word	0x000000ff
        /*071c*/ 	.word	0x00000000
        /*0720*/ 	.short	0x0101
        /*0722*/ 	.byte	0x06
	.zero		1


	//   ....[96]....
        /*0724*/ 	.word	0x000058e0
        /*0728*/ 	.word	0x000000ff
        /*072c*/ 	.word	0x00000098
        /*0730*/ 	.short	0x010a
        /*0732*/ 	.byte	0x15
	.zero		1


	//   ....[97]....
        /*0734*/ 	.word	0x00005b20
        /*0738*/ 	.word	0x000000ff
        /*073c*/ 	.word	0x00000078
        /*0740*/ 	.short	0x010b
        /*0742*/ 	.byte	0x15
	.zero		1


	//   ....[98]....
        /*0744*/ 	.word	0x00005b30
        /*0748*/ 	.word	0x000000ff
        /*074c*/ 	.word	0x00000000
        /*0750*/ 	.short	0x0101
        /*0752*/ 	.byte	0x25
	.zero		1


	//   ....[99]....
        /*0754*/ 	.word	0x00005b70
        /*0758*/ 	.word	0x000000ff
        /*075c*/ 	.word	0x00000080
        /*0760*/ 	.short	0x010a
        /*0762*/ 	.byte	0x15
	.zero		1


	//   ....[100]....
        /*0764*/ 	.word	0x00005b90
        /*0768*/ 	.word	0x000000ff
        /*076c*/ 	.word	0x00000088
        /*0770*/ 	.short	0x010a
        /*0772*/ 	.byte	0x15
	.zero		1


	//   ....[101]....
        /*0774*/ 	.word	0x00005bb0
        /*0778*/ 	.word	0x000000ff
        /*077c*/ 	.word	0x00000090
        /*0780*/ 	.short	0x010a
        /*0782*/ 	.byte	0x15
	.zero		1


	//   ....[102]....
        /*0784*/ 	.word	0x00005bf0
        /*0788*/ 	.word	0x00000000
        /*078c*/ 	.word	0x00000098
        /*0790*/ 	.short	0x010a
        /*0792*/ 	.byte	0xff
	.zero		1


	//   ....[103]....
        /*0794*/ 	.word	0x00005f30
        /*0798*/ 	.word	0x00000003
        /*079c*/ 	.word	0x000000b0
        /*07a0*/ 	.short	0x010a
        /*07a2*/ 	.byte	0xff
	.zero		1


	//   ....[104]....
        /*07a4*/ 	.word	0x000060b0
        /*07a8*/ 	.word	0x00000000
        /*07ac*/ 	.word	0x00000000
        /*07b0*/ 	.short	0x0101
        /*07b2*/ 	.byte	0xff
	.zero		1


	//   ....[105]....
        /*07b4*/ 	.word	0x00006bf0
        /*07b8*/ 	.word	0x000000ff
        /*07bc*/ 	.word	0x00000060
        /*07c0*/ 	.short	0x010a
        /*07c2*/ 	.byte	0x2b
	.zero		1


	//   ....[106]....
        /*07c4*/ 	.word	0x00006c30
        /*07c8*/ 	.word	0x00000035
        /*07cc*/ 	.word	0x000000d0
        /*07d0*/ 	.short	0x010a
        /*07d2*/ 	.byte	0xff
	.zero		1


	//   ....[107]....
        /*07d4*/ 	.word	0x00006d40
        /*07d8*/ 	.word	0x000000ff
        /*07dc*/ 	.word	0x00000060
        /*07e0*/ 	.short	0x010a
        /*07e2*/ 	.byte	0x2b
	.zero		1


	//   ....[108]....
        /*07e4*/ 	.word	0x00006e10
        /*07e8*/ 	.word	0x00000035
        /*07ec*/ 	.word	0x000000d0
        /*07f0*/ 	.short	0x010a
        /*07f2*/ 	.byte	0xff
	.zero		1


	//   ....[109]....
        /*07f4*/ 	.word	0x000075d0
        /*07f8*/ 	.word	0x00000000
        /*07fc*/ 	.word	0x00000000
        /*0800*/ 	.short	0x0101
        /*0802*/ 	.byte	0xff
	.zero		1


	//   ....[110]....
        /*0804*/ 	.word	0x000075e0
        /*0808*/ 	.word	0x00000002
        /*080c*/ 	.word	0x00000060
        /*0810*/ 	.short	0x010a
        /*0812*/ 	.byte	0xff
	.zero		1


	//   ....[111]....
        /*0814*/ 	.word	0x000076a0
        /*0818*/ 	.word	0x00000002
        /*081c*/ 	.word	0x00000060
        /*0820*/ 	.short	0x010a
        /*0822*/ 	.byte	0xff
	.zero		1


	//   ....[112]....
        /*0824*/ 	.word	0x00007ea0
        /*0828*/ 	.word	0x00000000
        /*082c*/ 	.word	0x00000000
        /*0830*/ 	.short	0x0101
        /*0832*/ 	.byte	0xff
	.zero		1


	//   ....[113]....
        /*0834*/ 	.word	0x00007ec0
        /*0838*/ 	.word	0x00000002
        /*083c*/ 	.word	0x00000060
        /*0840*/ 	.short	0x010a
        /*0842*/ 	.byte	0xff
	.zero		1


	//   ....[114]....
        /*0844*/ 	.word	0x00007f70
        /*0848*/ 	.word	0x00000002
        /*084c*/ 	.word	0x00000060
        /*0850*/ 	.short	0x010a
        /*0852*/ 	.byte	0xff
	.zero		1


	//   ....[115]....
        /*0854*/ 	.word	0x00008770
        /*0858*/ 	.word	0x00000000
        /*085c*/ 	.word	0x00000000
        /*0860*/ 	.short	0x0101
        /*0862*/ 	.byte	0xff
	.zero		1


	//   ....[116]....
        /*0864*/ 	.word	0x00008790
        /*0868*/ 	.word	0x00000003
        /*086c*/ 	.word	0x00000060
        /*0870*/ 	.short	0x010a
        /*0872*/ 	.byte	0xff
	.zero		1


	//   ....[117]....
        /*0874*/ 	.word	0x00008840
        /*0878*/ 	.word	0x00000003
        /*087c*/ 	.word	0x00000060
        /*0880*/ 	.short	0x010a
        /*0882*/ 	.byte	0xff
	.zero		1


	//   ....[118]....
        /*0884*/ 	.word	0x00008b50
        /*0888*/ 	.word	0x00000035
        /*088c*/ 	.word	0x00000000
        /*0890*/ 	.short	0x0101
        /*0892*/ 	.byte	0xff
	.zero		1


	//   ....[119]....
        /*0894*/ 	.word	0x00009090
        /*0898*/ 	.word	0x00000000
        /*089c*/ 	.word	0x00000000
        /*08a0*/ 	.short	0x0101
        /*08a2*/ 	.byte	0xff
	.zero		1


	//   ....[120]....
        /*08a4*/ 	.word	0x00009320
        /*08a8*/ 	.word	0x000000ff
        /*08ac*/ 	.word	0x00000000
        /*08b0*/ 	.short	0x0101
        /*08b2*/ 	.byte	0x04
	.zero		1


	//   ....[121]....
        /*08b4*/ 	.word	0x00009340
        /*08b8*/ 	.word	0x00000000
        /*08bc*/ 	.word	0x00000120
        /*08c0*/ 	.short	0x010a
        /*08c2*/ 	.byte	0xff
	.zero		1


	//   ....[122]....
        /*08c4*/ 	.word	0x000093a0
        /*08c8*/ 	.word	0x00000000
        /*08cc*/ 	.word	0x00000030
        /*08d0*/ 	.short	0x010a
        /*08d2*/ 	.byte	0xff
	.zero		1


	//   ....[123]....
        /*08d4*/ 	.word	0x00009400
        /*08d8*/ 	.word	0x00000000
        /*08dc*/ 	.word	0x00000030
        /*08e0*/ 	.short	0x010a
        /*08e2*/ 	.byte	0xff
	.zero		1


	//   ....[124]....
        /*08e4*/ 	.word	0x00009450
        /*08e8*/ 	.word	0x00000003
        /*08ec*/ 	.word	0x000000b0
        /*08f0*/ 	.short	0x010a
        /*08f2*/ 	.byte	0xff
	.zero		1


	//   ....[125]....
        /*08f4*/ 	.word	0x000094b0
        /*08f8*/ 	.word	0x00000000
        /*08fc*/ 	.word	0x00000000
        /*0900*/ 	.short	0x010a
        /*0902*/ 	.byte	0xff
	.zero		1


	//   ....[126]....
        /*0904*/ 	.word	0x00009510
        /*0908*/ 	.word	0x00000000
        /*090c*/ 	.word	0x00000000
        /*0910*/ 	.short	0x010a
        /*0912*/ 	.byte	0xff
	.zero		1


	//   ....[127]....
        /*0914*/ 	.word	0x00009570
        /*0918*/ 	.word	0x00000000
        /*091c*/ 	.word	0x00000000
        /*0920*/ 	.short	0x010a
        /*0922*/ 	.byte	0xff
	.zero		1


	//   ....[128]....
        /*0924*/ 	.word	0x000095d0
        /*0928*/ 	.word	0x00000000
        /*092c*/ 	.word	0x00000000
        /*0930*/ 	.short	0x010a
        /*0932*/ 	.byte	0xff
	.zero		1


	//   ....[129]....
        /*0934*/ 	.word	0x00009630
        /*0938*/ 	.word	0x00000000
        /*093c*/ 	.word	0x00000000
        /*0940*/ 	.short	0x010a
        /*0942*/ 	.byte	0xff
	.zero		1


	//   ....[130]....
        /*0944*/ 	.word	0x00009680
        /*0948*/ 	.word	0x00000002
        /*094c*/ 	.word	0x00000110
        /*0950*/ 	.short	0x010a
        /*0952*/ 	.byte	0xff
	.zero		1


	//   ....[131]....
        /*0954*/ 	.word	0x000096e0
        /*0958*/ 	.word	0x00000002
        /*095c*/ 	.word	0x000000c0
        /*0960*/ 	.short	0x010a
        /*0962*/ 	.byte	0xff
	.zero		1


	//   ....[132]....
        /*0964*/ 	.word	0x00009730
        /*0968*/ 	.word	0x00000002
        /*096c*/ 	.word	0x000000b0
        /*0970*/ 	.short	0x010a
        /*0972*/ 	.byte	0xff
	.zero		1


	//   ....[133]....
        /*0974*/ 	.word	0x00009790
        /*0978*/ 	.word	0x00000000
        /*097c*/ 	.word	0x000000c0
        /*0980*/ 	.short	0x010a
        /*0982*/ 	.byte	0xff
	.zero		1


	//   ....[134]....
        /*0984*/ 	.word	0x000097f0
        /*0988*/ 	.word	0x00000005
        /*098c*/ 	.word	0x00000008
        /*0990*/ 	.short	0x010a
        /*0992*/ 	.byte	0xff
	.zero		1


	//   ....[135]....
        /*0994*/ 	.word	0x000098d0
        /*0998*/ 	.word	0x00000000
        /*099c*/ 	.word	0x00000008
        /*09a0*/ 	.short	0x010a
        /*09a2*/ 	.byte	0xff
	.zero		1


	//   ....[136]....
        /*09a4*/ 	.word	0x00009920
        /*09a8*/ 	.word	0x00000000
        /*09ac*/ 	.word	0x000000b0
        /*09b0*/ 	.short	0x010a
        /*09b2*/ 	.byte	0xff
	.zero		1


	//   ....[137]....
        /*09b4*/ 	.word	0x00009980
        /*09b8*/ 	.word	0x00000000
        /*09bc*/ 	.word	0x000000f0
        /*09c0*/ 	.short	0x010a
        /*09c2*/ 	.byte	0xff
	.zero		1


	//   ....[138]....
        /*09c4*/ 	.word	0x000099e0
        /*09c8*/ 	.word	0x00000000
        /*09cc*/ 	.word	0x00000000
        /*09d0*/ 	.short	0x010a
        /*09d2*/ 	.byte	0xff
	.zero		1


	//   ....[139]....
        /*09d4*/ 	.word	0x00009a40
        /*09d8*/ 	.word	0x00000000
        /*09dc*/ 	.word	0x00000000
        /*09e0*/ 	.short	0x010a
        /*09e2*/ 	.byte	0xff
	.zero		1


	//   ....[140]....
        /*09e4*/ 	.word	0x00009aa0
        /*09e8*/ 	.word	0x00000000
        /*09ec*/ 	.word	0x00000000
        /*09f0*/ 	.short	0x010a
        /*09f2*/ 	.byte	0xff
	.zero		1


	//   ....[141]....
        /*09f4*/ 	.word	0x00009b00
        /*09f8*/ 	.word	0x00000000
        /*09fc*/ 	.word	0x00000000
        /*0a00*/ 	.short	0x010a
        /*0a02*/ 	.byte	0xff
	.zero		1


	//   ....[142]....
        /*0a04*/ 	.word	0x00009b60
        /*0a08*/ 	.word	0x00000000
        /*0a0c*/ 	.word	0x00000130
        /*0a10*/ 	.short	0x010a
        /*0a12*/ 	.byte	0xff
	.zero		1


	//   ....[143]....
        /*0a14*/ 	.word	0x00009bb0
        /*0a18*/ 	.word	0x0000000c
        /*0a1c*/ 	.word	0x000000b0
        /*0a20*/ 	.short	0x010a
        /*0a22*/ 	.byte	0xff
	.zero		1


	//   ....[144]....
        /*0a24*/ 	.word	0x00009c10
        /*0a28*/ 	.word	0x00000000
        /*0a2c*/ 	.word	0x000000a8
        /*0a30*/ 	.short	0x010a
        /*0a32*/ 	.byte	0xff
	.zero		1


	//   ....[145]....
        /*0a34*/ 	.word	0x00009c70
        /*0a38*/ 	.word	0x00000000
        /*0a3c*/ 	.word	0x00000080
        /*0a40*/ 	.short	0x010a
        /*0a42*/ 	.byte	0xff
	.zero		1


	//   ....[146]....
        /*0a44*/ 	.word	0x00009cd0
        /*0a48*/ 	.word	0x00000000
        /*0a4c*/ 	.word	0x00000088
        /*0a50*/ 	.short	0x010a
        /*0a52*/ 	.byte	0xff
	.zero		1


	//   ....[147]....
        /*0a54*/ 	.word	0x00009d30
        /*0a58*/ 	.word	0x00000000
        /*0a5c*/ 	.word	0x00000090
        /*0a60*/ 	.short	0x010a
        /*0a62*/ 	.byte	0xff
	.zero		1


	//   ....[148]....
        /*0a64*/ 	.word	0x00009d90
        /*0a68*/ 	.word	0x00000000
        /*0a6c*/ 	.word	0x00000098
        /*0a70*/ 	.short	0x010a
        /*0a72*/ 	.byte	0xff
	.zero		1


	//   ....[149]....
        /*0a74*/ 	.word	0x00009df0
        /*0a78*/ 	.word	0x00000000
        /*0a7c*/ 	.word	0x00000080
        /*0a80*/ 	.short	0x010a
        /*0a82*/ 	.byte	0xff
	.zero		1


	//   ....[150]....
        /*0a84*/ 	.word	0x00009e50
        /*0a88*/ 	.word	0x00000000
        /*0a8c*/ 	.word	0x00000088
        /*0a90*/ 	.short	0x010a
        /*0a92*/ 	.byte	0xff
	.zero		1


	//   ....[151]....
        /*0a94*/ 	.word	0x00009eb0
        /*0a98*/ 	.word	0x00000000
        /*0a9c*/ 	.word	0x00000090
        /*0aa0*/ 	.short	0x010a
        /*0aa2*/ 	.byte	0xff
	.zero		1


	//   ....[152]....
        /*0aa4*/ 	.word	0x00009f00
        /*0aa8*/ 	.word	0x00000003
        /*0aac*/ 	.word	0x000000b0
        /*0ab0*/ 	.short	0x010a
        /*0ab2*/ 	.byte	0xff
	.zero		1


	//   ....[153]....
        /*0ab4*/ 	.word	0x00009f60
        /*0ab8*/ 	.word	0x00000002
        /*0abc*/ 	.word	0x00000060
        /*0ac0*/ 	.short	0x010a
        /*0ac2*/ 	.byte	0xff
	.zero		1


	//   ....[154]....
        /*0ac4*/ 	.word	0x00009fb0
        /*0ac8*/ 	.word	0x00000035
        /*0acc*/ 	.word	0x000000d0
        /*0ad0*/ 	.short	0x010a
        /*0ad2*/ 	.byte	0xff
	.zero		1


	//   ....[155]....
        /*0ad4*/ 	.word	0x0000a000
        /*0ad8*/ 	.word	0x00000002
        /*0adc*/ 	.word	0x00000060
        /*0ae0*/ 	.short	0x010a
        /*0ae2*/ 	.byte	0xff
	.zero		1


	//   ....[156]....
        /*0ae4*/ 	.word	0x0000a050
        /*0ae8*/ 	.word	0x00000002
        /*0aec*/ 	.word	0x00000060
        /*0af0*/ 	.short	0x010a
        /*0af2*/ 	.byte	0xff
	.zero		1


	//   ....[157]....
        /*0af4*/ 	.word	0x0000a0a0
        /*0af8*/ 	.word	0x00000003
        /*0afc*/ 	.word	0x00000060
        /*0b00*/ 	.short	0x010a
        /*0b02*/ 	.byte	0xff
	.zero		1


	//----- nvinfo : EIATTR_NUM_MBARRIERS
	.align		4
.L_47:
        /*0b04*/ 	.byte	0x03, 0x38
        /*0b06*/ 	.short	0x0027


	//----- nvinfo : EIATTR_EXIT_INSTR_OFFSETS
	.align		4
        /*0b08*/ 	.byte	0x04, 0x1c
        /*0b0a*/ 	.short	(.L_49 - .L_48)


	//   ....[0]....
.L_48:
        /*0b0c*/ 	.word	0x00002ea0


	//   ....[1]....
        /*0b10*/ 	.word	0x00003390


	//   ....[2]....
        /*0b14*/ 	.word	0x000033f0


	//   ....[3]....
        /*0b18*/ 	.word	0x00004930


	//   ....[4]....
        /*0b1c*/ 	.word	0x00005c20


	//   ....[5]....
        /*0b20*/ 	.word	0x00005c60


	//   ....[6]....
        /*0b24*/ 	.word	0x00009210


	//   ....[7]....
        /*0b28*/ 	.word	0x00009290


	//   ....[8]....
        /*0b2c*/ 	.word	0x000092c0


	//   ....[9]....
        /*0b30*/ 	.word	0x00009330


	//----- nvinfo : EIATTR_MAX_THREADS
	.align		4
.L_49:
        /*0b34*/ 	.byte	0x04, 0x05
        /*0b36*/ 	.short	(.L_51 - .L_50)
.L_50:
        /*0b38*/ 	.word	0x00000100
        /*0b3c*/ 	.word	0x00000001
        /*0b40*/ 	.word	0x00000001


	//----- nvinfo : EIATTR_CRS_STACK_SIZE
	.align		4
.L_51:
        /*0b44*/ 	.byte	0x04, 0x1e
        /*0b46*/ 	.short	(.L_53 - .L_52)
.L_52:
        /*0b48*/ 	.word	0x00000000


	//----- nvinfo : EIATTR_CBANK_PARAM_SIZE
	.align		4
.L_53:
        /*0b4c*/ 	.byte	0x03, 0x19
        /*0b4e*/ 	.short	0x0800


	//----- nvinfo : EIATTR_PARAM_CBANK
	.align		4
        /*0b50*/ 	.byte	0x04, 0x0a
        /*0b52*/ 	.short	(.L_55 - .L_54)
	.align		4
.L_54:
        /*0b54*/ 	.word	index@(.nv.constant0._ZN7cutlass13device_kernelINS_4gemm6kernel13GemmUniversalIN4cute5tupleIJiiiiEEENS1_10collective13CollectiveMmaINS1_35MainloopSm100TmaUmmaWarpSpecializedILi6ELi2ELi4ENS5_IJNS4_1CILi2EEESB_NSA_ILi1EEEEEEEENS5_IJNSA_ILi128EEESF_SF_EEENS_10bfloat16_tENS5_IJlSC_lEEESH_SI_NS4_8TiledMMAINS4_8MMA_AtomIJNS4_26SM100_MMA_F16BF16_2x1SM_SSISH_SH_fLi128ELi128ELNS4_4UMMA5MajorE0ELSN_0ELNSM_7ScaleInE0ELSO_0EEEEEENS4_6LayoutINS5_IJSC_SC_SC_EEENS5_IJNSA_ILi0EEEST_ST_EEEEENS5_IJNS4_10UnderscoreESW_SW_EEEEENS4_28SM100_TMA_2SM_LOAD_MULTICASTENS4_14ComposedLayoutINS4_7SwizzleILi3ELi4ELi3EEENS4_18smem_ptr_flag_bitsILi16EEENSR_INS5_IJNSA_ILi8EEENSA_ILi64EEEEEENS5_IJS16_SC_EEEEEEEvNS4_8identityENS4_18SM100_TMA_2SM_LOADES1A_vS1B_EENS_8epilogue10collective18CollectiveEpilogueINS1E_23Sm100TmaWarpSpecializedILi4ELi2ELi16ELb1ELb0EEEJNS5_IJS16_SF_SF_EEENS5_IJNSR_IS16_SC_EENSR_INS5_IJNSA_ILi16EEESB_EEENS5_IJSC_S16_EEEEEEEESH_SI_SH_SI_NS1E_6fusion15FusionCallbacksIS1I_NS1Q_17LinearCombinationISH_fSH_fLNS_15FloatRoundStyleE2EEES1J_S1P_JEEENS4_5SM1004TMEM4LOAD26SM100_TMEM_LOAD_32dp32b16xENS4_13SM90_TMA_LOADENS10_INS11_ILi1ELi4ELi3EEES14_NSR_INS5_IJS15_S1L_EEENS5_IJS1L_SC_EEEEEEENS4_39AutoVectorizingCopyWithAssumedAlignmentILi128EEENS4_14SM90_TMA_STOREES25_S27_S27_EEEvvEEEEvNT_6ParamsE)
        /*0b58*/ 	.short	0x0380
        /*0b5a*/ 	.short	0x0800


	//----- nvinfo : EIATTR_SW_WAR
	.align		4
.L_55:
        /*0b5c*/ 	.byte	0x04, 0x36
        /*0b5e*/ 	.short	(.L_57 - .L_56)
.L_56:
        /*0b60*/ 	.word	0x00000008
.L_57:


//--------------------- .nv.callgraph             --------------------------
	.section	.nv.callgraph,"",@"SHT_CUDA_CALLGRAPH"
	.align	4
	.sectionentsize	8
	.align		4
        /*0000*/ 	.word	0x00000000
	.align		4
        /*0004*/ 	.word	0xffffffff
	.align		4
        /*0008*/ 	.word	index@(_ZN7cutlass13device_kernelINS_4gemm6kernel13GemmUniversalIN4cute5tupleIJiiiiEEENS1_10collective13CollectiveMmaINS1_35MainloopSm100TmaUmmaWarpSpecializedILi6ELi2ELi4ENS5_IJNS4_1CILi2EEESB_NSA_ILi1EEEEEEEENS5_IJNSA_ILi128EEESF_SF_EEENS_10bfloat16_tENS5_IJlSC_lEEESH_SI_NS4_8TiledMMAINS4_8MMA_AtomIJNS4_26SM100_MMA_F16BF16_2x1SM_SSISH_SH_fLi128ELi128ELNS4_4UMMA5MajorE0ELSN_0ELNSM_7ScaleInE0ELSO_0EEEEEENS4_6LayoutINS5_IJSC_SC_SC_EEENS5_IJNSA_ILi0EEEST_ST_EEEEENS5_IJNS4_10UnderscoreESW_SW_EEEEENS4_28SM100_TMA_2SM_LOAD_MULTICASTENS4_14ComposedLayoutINS4_7SwizzleILi3ELi4ELi3EEENS4_18smem_ptr_flag_bitsILi16EEENSR_INS5_IJNSA_ILi8EEENSA_ILi64EEEEEENS5_IJS16_SC_EEEEEEEvNS4_8identityENS4_18SM100_TMA_2SM_LOADES1A_vS1B_EENS_8epilogue10collective18CollectiveEpilogueINS1E_23Sm100TmaWarpSpecializedILi4ELi2ELi16ELb1ELb0EEEJNS5_IJS16_SF_SF_EEENS5_IJNSR_IS16_SC_EENSR_INS5_IJNSA_ILi16EEESB_EEENS5_IJSC_S16_EEEEEEEESH_SI_SH_SI_NS1E_6fusion15FusionCallbacksIS1I_NS1Q_17LinearCombinationISH_fSH_fLNS_15FloatRoundStyleE2EEES1J_S1P_JEEENS4_5SM1004TMEM4LOAD26SM100_TMEM_LOAD_32dp32b16xENS4_13SM90_TMA_LOADENS10_INS11_ILi1ELi4ELi3EEES14_NSR_INS5_IJS15_S1L_EEENS5_IJS1L_SC_EEEEEEENS4_39AutoVectorizingCopyWithAssumedAlignmentILi128EEENS4_14SM90_TMA_STOREES25_S27_S27_EEEvvEEEEvNT_6ParamsE)
	.align		4
        /*000c*/ 	.word	index@(__assertfail)
	.align		4
        /*0010*/ 	.word	0x00000000
	.align		4
        /*0014*/ 	.word	0xfffffffe
	.align		4
        /*0018*/ 	.word	0x00000000
	.align		4
        /*001c*/ 	.word	0xfffffffd
	.align		4
        /*0020*/ 	.word	0x00000000
	.align		4
        /*0024*/ 	.word	0xfffffffc


//--------------------- .nv.constant4             --------------------------
	.section	.nv.constant4,"a",@progbits
	.align	8
	.align		8
.nv.constant4:
        /*0000*/ 	.dword	__assertfail
	.align		8
        /*0008*/ 	.dword	__unnamed_1
	.align		8
        /*0010*/ 	.dword	__unnamed_2
	.align		8
        /*0018*/ 	.dword	_ZN39_INTERNAL_d82666fa_4_k_cu_3de861e5_77984cuda3std3__45__cpo5beginE
	.align		8
        /*0020*/ 	.dword	_ZN39_INTERNAL_d82666fa_4_k_cu_3de861e5_77984cuda3std3__45__cpo3endE
	.align		8
        /*0028*/ 	.dword	_ZN39_INTERNAL_d82666fa_4_k_cu_3de861e5_77984cuda3std3__45__cpo6cbeginE
	.align		8
        /*0030*/ 	.dword	_ZN39_INTERNAL_d82666fa_4_k_cu_3de861e5_77984cuda3std3__45__cpo4cendE
	.align		8
        /*0038*/ 	.dword	_ZN39_INTERNAL_d82666fa_4_k_cu_3de861e5_77984cuda3std3__441_GLOBAL__N__d82666fa_4_k_cu_3de861e5_77986ignoreE
	.align		8
        /*0040*/ 	.dword	_ZN39_INTERNAL_d82666fa_4_k_cu_3de861e5_77984cuda3std3__419piecewise_constructE
	.align		8
        /*0048*/ 	.dword	_ZN39_INTERNAL_d82666fa_4_k_cu_3de861e5_77984cuda3std3__48in_placeE
	.align		8
        /*0050*/ 	.dword	_ZN39_INTERNAL_d82666fa_4_k_cu_3de861e5_77984cuda3std6ranges3__45__cpo4swapE
	.align		8
        /*0058*/ 	.dword	_ZN39_INTERNAL_d82666fa_4_k_cu_3de861e5_77984cuda3std6ranges3__45__cpo9iter_moveE
	.align		8
        /*0060*/ 	.dword	_ZN39_INTERNAL_d82666fa_4_k_cu_3de861e5_77984cute7productE
	.align		8
        /*0068*/ 	.dword	_ZN39_INTERNAL_d82666fa_4_k_cu_3de861e5_77984cute1_E
	.align		8
        /*0070*/ 	.dword	$str$25
	.align		8
        /*0078*/ 	.dword	$str$26
	.align		8
        /*0080*/ 	.dword	$str$27
	.align		8
        /*0088*/ 	.dword	$str$28


//--------------------- .text._ZN7cutlass13device_kernelINS_4gemm6kernel13GemmUniversalIN4cute5tupleIJiiiiEEENS1_10collective13CollectiveMmaINS1_35MainloopSm100TmaUmmaWarpSpecializedILi6ELi2ELi4ENS5_IJNS4_1CILi2EEESB_NSA_ILi1EEEEEEEENS5_IJNSA_ILi128EEESF_SF_EEENS_10bfloat16_tENS5_IJlSC_lEEESH_SI_NS4_8TiledMMAINS4_8MMA_AtomIJNS4_26SM100_MMA_F16BF16_2x1SM_SSISH_SH_fLi128ELi128ELNS4_4UMMA5MajorE0ELSN_0ELNSM_7ScaleInE0ELSO_0EEEEEENS4_6LayoutINS5_IJSC_SC_SC_EEENS5_IJNSA_ILi0EEEST_ST_EEEEENS5_IJNS4_10UnderscoreESW_SW_EEEEENS4_28SM100_TMA_2SM_LOAD_MULTICASTENS4_14ComposedLayoutINS4_7SwizzleILi3ELi4ELi3EEENS4_18smem_ptr_flag_bitsILi16EEENSR_INS5_IJNSA_ILi8EEENSA_ILi64EEEEEENS5_IJS16_SC_EEEEEEEvNS4_8identityENS4_18SM100_TMA_2SM_LOADES1A_vS1B_EENS_8epilogue10collective18CollectiveEpilogueINS1E_23Sm100TmaWarpSpecializedILi4ELi2ELi16ELb1ELb0EEEJNS5_IJS16_SF_SF_EEENS5_IJNSR_IS16_SC_EENSR_INS5_IJNSA_ILi16EEESB_EEENS5_IJSC_S16_EEEEEEEESH_SI_SH_SI_NS1E_6fusion15FusionCallbacksIS1I_NS1Q_17LinearCombinationISH_fSH_fLNS_15FloatRoundStyleE2EEES1J_S1P_JEEENS4_5SM1004TMEM4LOAD26SM100_TMEM_LOAD_32dp32b16xENS4_13SM90_TMA_LOADENS10_INS11_ILi1ELi4ELi3EEES14_NSR_INS5_IJS15_S1L_EEENS5_IJS1L_SC_EEEEEEENS4_39AutoVectorizingCopyWithAssumedAlignmentILi128EEENS4_14SM90_TMA_STOREES25_S27_S27_EEEvvEEEEvNT_6ParamsE --------------------------
	.section	.text._ZN7cutlass13device_kernelINS_4gemm6kernel13GemmUniversalIN4cute5tupleIJiiiiEEENS1_10collective13CollectiveMmaINS1_35MainloopSm100TmaUmmaWarpSpecializedILi6ELi2ELi4ENS5_IJNS4_1CILi2EEESB_NSA_ILi1EEEEEEEENS5_IJNSA_ILi128EEESF_SF_EEENS_10bfloat16_tENS5_IJlSC_lEEESH_SI_NS4_8TiledMMAINS4_8MMA_AtomIJNS4_26SM100_MMA_F16BF16_2x1SM_SSISH_SH_fLi128ELi128ELNS4_4UMMA5MajorE0ELSN_0ELNSM_7ScaleInE0ELSO_0EEEEEENS4_6LayoutINS5_IJSC_SC_SC_EEENS5_IJNSA_ILi0EEEST_ST_EEEEENS5_IJNS4_10UnderscoreESW_SW_EEEEENS4_28SM100_TMA_2SM_LOAD_MULTICASTENS4_14ComposedLayoutINS4_7SwizzleILi3ELi4ELi3EEENS4_18smem_ptr_flag_bitsILi16EEENSR_INS5_IJNSA_ILi8EEENSA_ILi64EEEEEENS5_IJS16_SC_EEEEEEEvNS4_8identityENS4_18SM100_TMA_2SM_LOADES1A_vS1B_EENS_8epilogue10collective18CollectiveEpilogueINS1E_23Sm100TmaWarpSpecializedILi4ELi2ELi16ELb1ELb0EEEJNS5_IJS16_SF_SF_EEENS5_IJNSR_IS16_SC_EENSR_INS5_IJNSA_ILi16EEESB_EEENS5_IJSC_S16_EEEEEEEESH_SI_SH_SI_NS1E_6fusion15FusionCallbacksIS1I_NS1Q_17LinearCombinationISH_fSH_fLNS_15FloatRoundStyleE2EEES1J_S1P_JEEENS4_5SM1004TMEM4LOAD26SM100_TMEM_LOAD_32dp32b16xENS4_13SM90_TMA_LOADENS10_INS11_ILi1ELi4ELi3EEES14_NSR_INS5_IJS15_S1L_EEENS5_IJS1L_SC_EEEEEEENS4_39AutoVectorizingCopyWithAssumedAlignmentILi128EEENS4_14SM90_TMA_STOREES25_S27_S27_EEEvvEEEEvNT_6ParamsE,"ax",@progbits
	.align	128
.text._ZN7cutlass13device_kernelINS_4gemm6kernel13GemmUniversalIN4cute5tupleIJiiiiEEENS1_10collective13CollectiveMmaINS1_35MainloopSm100TmaUmmaWarpSpecializedILi6ELi2ELi4ENS5_IJNS4_1CILi2EEESB_NSA_ILi1EEEEEEEENS5_IJNSA_ILi128EEESF_SF_EEENS_10bfloat16_tENS5_IJlSC_lEEESH_SI_NS4_8TiledMMAINS4_8MMA_AtomIJNS4_26SM100_MMA_F16BF16_2x1SM_SSISH_SH_fLi128ELi128ELNS4_4UMMA5MajorE0ELSN_0ELNSM_7ScaleInE0ELSO_0EEEEEENS4_6LayoutINS5_IJSC_SC_SC_EEENS5_IJNSA_ILi0EEEST_ST_EEEEENS5_IJNS4_10UnderscoreESW_SW_EEEEENS4_28SM100_TMA_2SM_LOAD_MULTICASTENS4_14ComposedLayoutINS4_7SwizzleILi3ELi4ELi3EEENS4_18smem_ptr_flag_bitsILi16EEENSR_INS5_IJNSA_ILi8EEENSA_ILi64EEEEEENS5_IJS16_SC_EEEEEEEvNS4_8identityENS4_18SM100_TMA_2SM_LOADES1A_vS1B_EENS_8epilogue10collective18CollectiveEpilogueINS1E_23Sm100TmaWarpSpecializedILi4ELi2ELi16ELb1ELb0EEEJNS5_IJS16_SF_SF_EEENS5_IJNSR_IS16_SC_EENSR_INS5_IJNSA_ILi16EEESB_EEENS5_IJSC_S16_EEEEEEEESH_SI_SH_SI_NS1E_6fusion15FusionCallbacksIS1I_NS1Q_17LinearCombinationISH_fSH_fLNS_15FloatRoundStyleE2EEES1J_S1P_JEEENS4_5SM1004TMEM4LOAD26SM100_TMEM_LOAD_32dp32b16xENS4_13SM90_TMA_LOADENS10_INS11_ILi1ELi4ELi3EEES14_NSR_INS5_IJS15_S1L_EEENS5_IJS1L_SC_EEEEEEENS4_39AutoVectorizingCopyWithAssumedAlignmentILi128EEENS4_14SM90_TMA_STOREES25_S27_S27_EEEvvEEEEvNT_6ParamsE:
        .type           _ZN7cutlass13device_kernelINS_4gemm6kernel13GemmUniversalIN4cute5tupleIJiiiiEEENS1_10collective13CollectiveMmaINS1_35MainloopSm100TmaUmmaWarpSpecializedILi6ELi2ELi4ENS5_IJNS4_1CILi2EEESB_NSA_ILi1EEEEEEEENS5_IJNSA_ILi128EEESF_SF_EEENS_10bfloat16_tENS5_IJlSC_lEEESH_SI_NS4_8TiledMMAINS4_8MMA_AtomIJNS4_26SM100_MMA_F16BF16_2x1SM_SSISH_SH_fLi128ELi128ELNS4_4UMMA5MajorE0ELSN_0ELNSM_7ScaleInE0ELSO_0EEEEEENS4_6LayoutINS5_IJSC_SC_SC_EEENS5_IJNSA_ILi0EEEST_ST_EEEEENS5_IJNS4_10UnderscoreESW_SW_EEEEENS4_28SM100_TMA_2SM_LOAD_MULTICASTENS4_14ComposedLayoutINS4_7SwizzleILi3ELi4ELi3EEENS4_18smem_ptr_flag_bitsILi16EEENSR_INS5_IJNSA_ILi8EEENSA_ILi64EEEEEENS5_IJS16_SC_EEEEEEEvNS4_8identityENS4_18SM100_TMA_2SM_LOADES1A_vS1B_EENS_8epilogue10collective18CollectiveEpilogueINS1E_23Sm100TmaWarpSpecializedILi4ELi2ELi16ELb1ELb0EEEJNS5_IJS16_SF_SF_EEENS5_IJNSR_IS16_SC_EENSR_INS5_IJNSA_ILi16EEESB_EEENS5_IJSC_S16_EEEEEEEESH_SI_SH_SI_NS1E_6fusion15FusionCallbacksIS1I_NS1Q_17LinearCombinationISH_fSH_fLNS_15FloatRoundStyleE2EEES1J_S1P_JEEENS4_5SM1004TMEM4LOAD26SM100_TMEM_LOAD_32dp32b16xENS4_13SM90_TMA_LOADENS10_INS11_ILi1ELi4ELi3EEES14_NSR_INS5_IJS15_S1L_EEENS5_IJS1L_SC_EEEEEEENS4_39AutoVectorizingCopyWithAssumedAlignmentILi128EEENS4_14SM90_TMA_STOREES25_S27_S27_EEEvvEEEEvNT_6ParamsE,@function
        .size           _ZN7cutlass13device_kernelINS_4gemm6kernel13GemmUniversalIN4cute5tupleIJiiiiEEENS1_10collective13CollectiveMmaINS1_35MainloopSm100TmaUmmaWarpSpecializedILi6ELi2ELi4ENS5_IJNS4_1CILi2EEESB_NSA_ILi1EEEEEEEENS5_IJNSA_ILi128EEESF_SF_EEENS_10bfloat16_tENS5_IJlSC_lEEESH_SI_NS4_8TiledMMAINS4_8MMA_AtomIJNS4_26SM100_MMA_F16BF16_2x1SM_SSISH_SH_fLi128ELi128ELNS4_4UMMA5MajorE0ELSN_0ELNSM_7ScaleInE0ELSO_0EEEEEENS4_6LayoutINS5_IJSC_SC_SC_EEENS5_IJNSA_ILi0EEEST_ST_EEEEENS5_IJNS4_10UnderscoreESW_SW_EEEEENS4_28SM100_TMA_2SM_LOAD_MULTICASTENS4_14ComposedLayoutINS4_7SwizzleILi3ELi4ELi3EEENS4_18smem_ptr_flag_bitsILi16EEENSR_INS5_IJNSA_ILi8EEENSA_ILi64EEEEEENS5_IJS16_SC_EEEEEEEvNS4_8identityENS4_18SM100_TMA_2SM_LOADES1A_vS1B_EENS_8epilogue10collective18CollectiveEpilogueINS1E_23Sm100TmaWarpSpecializedILi4ELi2ELi16ELb1ELb0EEEJNS5_IJS16_SF_SF_EEENS5_IJNSR_IS16_SC_EENSR_INS5_IJNSA_ILi16EEESB_EEENS5_IJSC_S16_EEEEEEEESH_SI_SH_SI_NS1E_6fusion15FusionCallbacksIS1I_NS1Q_17LinearCombinationISH_fSH_fLNS_15FloatRoundStyleE2EEES1J_S1P_JEEENS4_5SM1004TMEM4LOAD26SM100_TMEM_LOAD_32dp32b16xENS4_13SM90_TMA_LOADENS10_INS11_ILi1ELi4ELi3EEES14_NSR_INS5_IJS15_S1L_EEENS5_IJS1L_SC_EEEEEEENS4_39AutoVectorizingCopyWithAssumedAlignmentILi128EEENS4_14SM90_TMA_STOREES25_S27_S27_EEEvvEEEEvNT_6ParamsE,(.L_x_207 - _ZN7cutlass13device_kernelINS_4gemm6kernel13GemmUniversalIN4cute5tupleIJiiiiEEENS1_10collective13CollectiveMmaINS1_35MainloopSm100TmaUmmaWarpSpecializedILi6ELi2ELi4ENS5_IJNS4_1CILi2EEESB_NSA_ILi1EEEEEEEENS5_IJNSA_ILi128EEESF_SF_EEENS_10bfloat16_tENS5_IJlSC_lEEESH_SI_NS4_8TiledMMAINS4_8MMA_AtomIJNS4_26SM100_MMA_F16BF16_2x1SM_SSISH_SH_fLi128ELi128ELNS4_4UMMA5MajorE0ELSN_0ELNSM_7ScaleInE0ELSO_0EEEEEENS4_6LayoutINS5_IJSC_SC_SC_EEENS5_IJNSA_ILi0EEEST_ST_EEEEENS5_IJNS4_10UnderscoreESW_SW_EEEEENS4_28SM100_TMA_2SM_LOAD_MULTICASTENS4_14ComposedLayoutINS4_7SwizzleILi3ELi4ELi3EEENS4_18smem_ptr_flag_bitsILi16EEENSR_INS5_IJNSA_ILi8EEENSA_ILi64EEEEEENS5_IJS16_SC_EEEEEEEvNS4_8identityENS4_18SM100_TMA_2SM_LOADES1A_vS1B_EENS_8epilogue10collective18CollectiveEpilogueINS1E_23Sm100TmaWarpSpecializedILi4ELi2ELi16ELb1ELb0EEEJNS5_IJS16_SF_SF_EEENS5_IJNSR_IS16_SC_EENSR_INS5_IJNSA_ILi16EEESB_EEENS5_IJSC_S16_EEEEEEEESH_SI_SH_SI_NS1E_6fusion15FusionCallbacksIS1I_NS1Q_17LinearCombinationISH_fSH_fLNS_15FloatRoundStyleE2EEES1J_S1P_JEEENS4_5SM1004TMEM4LOAD26SM100_TMEM_LOAD_32dp32b16xENS4_13SM90_TMA_LOADENS10_INS11_ILi1ELi4ELi3EEES14_NSR_INS5_IJS15_S1L_EEENS5_IJS1L_SC_EEEEEEENS4_39AutoVectorizingCopyWithAssumedAlignmentILi128EEENS4_14SM90_TMA_STOREES25_S27_S27_EEEvvEEEEvNT_6ParamsE)
        .other          _ZN7cutlass13device_kernelINS_4gemm6kernel13GemmUniversalIN4cute5tupleIJiiiiEEENS1_10collective13CollectiveMmaINS1_35MainloopSm100TmaUmmaWarpSpecializedILi6ELi2ELi4ENS5_IJNS4_1CILi2EEESB_NSA_ILi1EEEEEEEENS5_IJNSA_ILi128EEESF_SF_EEENS_10bfloat16_tENS5_IJlSC_lEEESH_SI_NS4_8TiledMMAINS4_8MMA_AtomIJNS4_26SM100_MMA_F16BF16_2x1SM_SSISH_SH_fLi128ELi128ELNS4_4UMMA5MajorE0ELSN_0ELNSM_7ScaleInE0ELSO_0EEEEEENS4_6LayoutINS5_IJSC_SC_SC_EEENS5_IJNSA_ILi0EEEST_ST_EEEEENS5_IJNS4_10UnderscoreESW_SW_EEEEENS4_28SM100_TMA_2SM_LOAD_MULTICASTENS4_14ComposedLayoutINS4_7SwizzleILi3ELi4ELi3EEENS4_18smem_ptr_flag_bitsILi16EEENSR_INS5_IJNSA_ILi8EEENSA_ILi64EEEEEENS5_IJS16_SC_EEEEEEEvNS4_8identityENS4_18SM100_TMA_2SM_LOADES1A_vS1B_EENS_8epilogue10collective18CollectiveEpilogueINS1E_23Sm100TmaWarpSpecializedILi4ELi2ELi16ELb1ELb0EEEJNS5_IJS16_SF_SF_EEENS5_IJNSR_IS16_SC_EENSR_INS5_IJNSA_ILi16EEESB_EEENS5_IJSC_S16_EEEEEEEESH_SI_SH_SI_NS1E_6fusion15FusionCallbacksIS1I_NS1Q_17LinearCombinationISH_fSH_fLNS_15FloatRoundStyleE2EEES1J_S1P_JEEENS4_5SM1004TMEM4LOAD26SM100_TMEM_LOAD_32dp32b16xENS4_13SM90_TMA_LOADENS10_INS11_ILi1ELi4ELi3EEES14_NSR_INS5_IJS15_S1L_EEENS5_IJS1L_SC_EEEEEEENS4_39AutoVectorizingCopyWithAssumedAlignmentILi128EEENS4_14SM90_TMA_STOREES25_S27_S27_EEEvvEEEEvNT_6ParamsE,@"STO_CUDA_ENTRY STV_DEFAULT"
_ZN7cutlass13device_kernelINS_4gemm6kernel13GemmUniversalIN4cute5tupleIJiiiiEEENS1_10collective13CollectiveMmaINS1_35MainloopSm100TmaUmmaWarpSpecializedILi6ELi2ELi4ENS5_IJNS4_1CILi2EEESB_NSA_ILi1EEEEEEEENS5_IJNSA_ILi128EEESF_SF_EEENS_10bfloat16_tENS5_IJlSC_lEEESH_SI_NS4_8TiledMMAINS4_8MMA_AtomIJNS4_26SM100_MMA_F16BF16_2x1SM_SSISH_SH_fLi128ELi128ELNS4_4UMMA5MajorE0ELSN_0ELNSM_7ScaleInE0ELSO_0EEEEEENS4_6LayoutINS5_IJSC_SC_SC_EEENS5_IJNSA_ILi0EEEST_ST_EEEEENS5_IJNS4_10UnderscoreESW_SW_EEEEENS4_28SM100_TMA_2SM_LOAD_MULTICASTENS4_14ComposedLayoutINS4_7SwizzleILi3ELi4ELi3EEENS4_18smem_ptr_flag_bitsILi16EEENSR_INS5_IJNSA_ILi8EEENSA_ILi64EEEEEENS5_IJS16_SC_EEEEEEEvNS4_8identityENS4_18SM100_TMA_2SM_LOADES1A_vS1B_EENS_8epilogue10collective18CollectiveEpilogueINS1E_23Sm100TmaWarpSpecializedILi4ELi2ELi16ELb1ELb0EEEJNS5_IJS16_SF_SF_EEENS5_IJNSR_IS16_SC_EENSR_INS5_IJNSA_ILi16EEESB_EEENS5_IJSC_S16_EEEEEEEESH_SI_SH_SI_NS1E_6fusion15FusionCallbacksIS1I_NS1Q_17LinearCombinationISH_fSH_fLNS_15FloatRoundStyleE2EEES1J_S1P_JEEENS4_5SM1004TMEM4LOAD26SM100_TMEM_LOAD_32dp32b16xENS4_13SM90_TMA_LOADENS10_INS11_ILi1ELi4ELi3EEES14_NSR_INS5_IJS15_S1L_EEENS5_IJS1L_SC_EEEEEEENS4_39AutoVectorizingCopyWithAssumedAlignmentILi128EEENS4_14SM90_TMA_STOREES25_S27_S27_EEEvvEEEEvNT_6ParamsE:
[----:B------:R-:W1:Y:S01]  /*0000*/  LDC R1, c[0x0][0x37c] ;  /* 0x0000df00ff017b82 */ /* 0x000e620000000800 */
[----:B------:R-:W2:Y:S01]  /*0010*/  S2R R60, SR_TID.X ;  /* 0x00000000003c7919 */ /* 0x000ea20000002100 */
[----:B------:R-:W3:Y:S06]  /*0020*/  LDCU.64 UR8, c[0x0][0x890] ;  /* 0x00011200ff0877ac */ /* 0x000eec0008000a00 */
[----:B------:R-:W4:Y:S01]  /*0030*/  S2UR UR47, SR_CgaCtaId ;  /* 0x00000000002f79c3 */ /* 0x000f220000008800 */
[----:B------:R-:W-:Y:S02]  /*0040*/  PRMT R46, RZ, 0x7610, R46 ;  /* 0x00007610ff2e7816 */ /* 0x000fe4000000002e */
[----:B------:R-:W-:Y:S01]  /*0050*/  ELECT P1, URZ, PT ;  /* 0x0000000000ff782f */ /* 0x000fe20003820000 */
[----:B---3--:R-:W-:-:S04]  /*0060*/  UISETP.NE.U32.AND UP0, UPT, UR8, URZ, UPT ;  /* 0x000000ff0800728c */ /* 0x008fc8000bf05070 */
[----:B------:R-:W-:Y:S02]  /*0070*/  UISETP.NE.AND.EX UP0, UPT, UR9, URZ, UPT, UP0 ;  /* 0x000000ff0900728c */ /* 0x000fe4000bf05300 */
[----:B----4-:R-:W-:Y:S02]  /*0080*/  ULOP3.LUT UR68, UR47, 0x1, URZ, 0xc0, !UPT ;  /* 0x000000012f447892 */ /* 0x010fe4000f8ec0ff */
[----:B------:R-:W-:Y:S01]  /*0090*/  ULOP3.LUT UR69, UR47, 0x1, URZ, 0x3c, !UPT ;  /* 0x000000012f457892 */ /* 0x000fe2000f8e3cff */
[----:B--2---:R-:W-:-:S05]  /*00a0*/  SHF.R.U32.HI R47, RZ, 0x5, R60 ;  /* 0x00000005ff2f7819 */ /* 0x004fca000001163c */
[----:B------:R-:W2:Y:S02]  /*00b0*/  SHFL.IDX PT, R0, R47, RZ, 0x1f ;  /* 0x00001fff2f007589 */ /* 0x000ea400000e0000 */
[----:B--2---:R-:W-:Y:S01]  /*00c0*/  R2UR UR21, R0 ;  /* 0x00000000001572ca */ /* 0x004fe200000e0000 */
[----:B-1----:R-:W-:-:S14]  /*00d0*/  BRA.U UP0, `(.L_x_0) ;  /* 0x0000000100307547 */ /* 0x002fdc000b800000 */
[----:B------:R-:W1:Y:S02]  /*00e0*/  LDCU.64 UR4, c[0x0][0x888] ;  /* 0x00011100ff0477ac */ /* 0x000e640008000a00 */
[----:B-1----:R-:W-:-:S04]  /*00f0*/  UISETP.NE.U32.AND UP0, UPT, UR4, URZ, UPT ;  /* 0x000000ff0400728c */ /* 0x002fc8000bf05070 */
[----:B------:R-:W-:-:S09]  /*0100*/  UISETP.NE.AND.EX UP0, UPT, UR5, URZ, UPT, UP0 ;  /* 0x000000ff0500728c */ /* 0x000fd2000bf05300 */
[----:B------:R-:W-:Y:S05]  /*0110*/  BRA.U !UP0, `(.L_x_1) ;  /* 0x0000000108147547 */ /* 0x000fea000b800000 */
[----:B------:R-:W1:Y:S01]  /*0120*/  LDC.64 R2, c[0x0][0x888] ;  /* 0x00022200ff027b82 */ /* 0x000e620000000a00 */
[----:B------:R-:W1:Y:S02]  /*0130*/  LDCU.64 UR4, c[0x0][0x358] ;  /* 0x00006b00ff0477ac */ /* 0x000e640008000a00 */
[----:B-1----:R1:W5:Y:S01]  /*0140*/  LDG.E R27, desc[UR4][R2.64] ;  /* 0x00000004021b7981 */ /* 0x002362000c1e1900 */
[----:B------:R-:W-:Y:S01]  /*0150*/  HFMA2 R46, -RZ, RZ, 0, 5.9604644775390625e-08 ;  /* 0x00000001ff2e7431 */ /* 0x000fe200000001ff */
[----:B------:R-:W-:Y:S05]  /*0160*/  BRA `(.L_x_0) ;  /* 0x00000000000c7947 */ /* 0x000fea0003800000 */
.L_x_1:
[----:B------:R-:W1:Y:S01]  /*0170*/  LDCU UR4, c[0x0][0x880] ;  /* 0x00011000ff0477ac */ /* 0x000e620008000800 */
[----:B------:R-:W-:Y:S01]  /*0180*/  HFMA2 R46, -RZ, RZ, 0, 5.9604644775390625e-08 ;  /* 0x00000001ff2e7431 */ /* 0x000fe200000001ff */
[----:B-1----:R-:W-:-:S07]  /*0190*/  MOV R27, UR4 ;  /* 0x00000004001b7c02 */ /* 0x002fce0008000f00 */
.L_x_0:
[----:B------:R-:W2:Y:S02]  /*01a0*/  LDCU.64 UR4, c[0x0][0x8b0] ;  /* 0x00011600ff0477ac */ /* 0x000ea40008000a00 */
[----:B--2---:R-:W-:-:S04]  /*01b0*/  UISETP.NE.U32.AND UP0, UPT, UR4, URZ, UPT ;  /* 0x000000ff0400728c */ /* 0x004fc8000bf05070 */
[----:B------:R-:W-:-:S09]  /*01c0*/  UISETP.NE.AND.EX UP0, UPT, UR5, URZ, UPT, UP0 ;  /* 0x000000ff0500728c */ /* 0x000fd2000bf05300 */
[----:B------:R-:W-:Y:S05]  /*01d0*/  BRA.U UP0, `(.L_x_2) ;  /* 0x0000000100287547 */ /* 0x000fea000b800000 */
[----:B------:R-:W2:Y:S02]  /*01e0*/  LDCU.64 UR4, c[0x0][0x8a8] ;  /* 0x00011500ff0477ac */ /* 0x000ea40008000a00 */
[----:B--2---:R-:W-:-:S04]  /*01f0*/  UISETP.NE.U32.AND UP0, UPT, UR4, URZ, UPT ;  /* 0x000000ff0400728c */ /* 0x004fc8000bf05070 */
[----:B------:R-:W-:-:S09]  /*0200*/  UISETP.NE.AND.EX UP0, UPT, UR5, URZ, UPT, UP0 ;  /* 0x000000ff0500728c */ /* 0x000fd2000bf05300 */
[----:B------:R-:W-:Y:S05]  /*0210*/  BRA.U !UP0, `(.L_x_3) ;  /* 0x0000000108107547 */ /* 0x000fea000b800000 */
[----:B------:R-:W2:Y:S01]  /*0220*/  LDC.64 R24, c[0x0][0x8a8] ;  /* 0x00022a00ff187b82 */ /* 0x000ea20000000a00 */
[----:B------:R-:W2:Y:S02]  /*0230*/  LDCU.64 UR4, c[0x0][0x358] ;  /* 0x00006b00ff0477ac */ /* 0x000ea40008000a00 */
[----:B--2---:R2:W5:Y:S01]  /*0240*/  LDG.E R24, desc[UR4][R24.64] ;  /* 0x0000000418187981 */ /* 0x004562000c1e1900 */
[----:B------:R-:W-:Y:S05]  /*0250*/  BRA `(.L_x_2) ;  /* 0x0000000000087947 */ /* 0x000fea0003800000 */
.L_x_3:
[----:B------:R-:W2:Y:S02]  /*0260*/  LDCU UR4, c[0x0][0x8a0] ;  /* 0x00011400ff0477ac */ /* 0x000ea40008000800 */
[----:B--2---:R-:W-:Y:S02]  /*0270*/  MOV R24, UR4 ;  /* 0x0000000400187c02 */ /* 0x004fe40008000f00 */
.L_x_2:
[----:B------:R-:W-:Y:S01]  /*0280*/  IMAD.U32 R0, RZ, RZ, UR21 ;  /* 0x00000015ff007e24 */ /* 0x000fe2000f8e00ff */
[----:B------:R-:W-:Y:S04]  /*0290*/  BSSY.RECONVERGENT B0, `(.L_x_4) ;  /* 0x000000c000007945 */ /* 0x000fe80003800200 */
[C---:B------:R-:W-:Y:S02]  /*02a0*/  ISETP.NE.OR P2, PT, R0.reuse, 0x1, !P1 ;  /* 0x000000010000780c */ /* 0x040fe40004f45670 */
[----:B------:R-:W-:-:S11]  /*02b0*/  ISETP.NE.OR P0, PT, R0, 0x3, !P1 ;  /* 0x000000030000780c */ /* 0x000fd60004f05670 */
[----:B------:R-:W-:Y:S05]  /*02c0*/  @P2 BRA `(.L_x_5) ;  /* 0x0000000000202947 */ /* 0x000fea0003800000 */
[----:B------:R-:W3:Y:S02]  /*02d0*/  LDCU.64 UR4, c[0x0][0x348] ;  /* 0x00006900ff0477ac */ /* 0x000ee40008000a00 */
[----:B---3--:R-:W-:Y:S02]  /*02e0*/  UIADD3 UR6, UP1, UPT, UR4, 0x80, URZ ;  /* 0x0000008004067890 */ /* 0x008fe4000ff3e0ff */
[----:B------:R-:W-:Y:S02]  /*02f0*/  UIADD3 UR4, UP0, UPT, UR4, 0x180, URZ ;  /* 0x0000018004047890 */ /* 0x000fe4000ff1e0ff */
[----:B------:R-:W-:Y:S02]  /*0300*/  UIADD3.X UR7, UPT, UPT, URZ, UR5, URZ, UP1, !UPT ;  /* 0x00000005ff077290 */ /* 0x000fe40008ffe4ff */
[----:B------:R-:W-:-:S07]  /*0310*/  UIADD3.X UR5, UPT, UPT, URZ, UR5, URZ, UP0, !UPT ;  /* 0x00000005ff057290 */ /* 0x000fce00087fe4ff */
[----:B------:R3:W-:Y:S02]  /*0320*/  UTMACCTL.PF [UR6] ;  /* 0x00000000060079b9 */ /* 0x0007e40008040000 */
[----:B------:R3:W-:Y:S02]  /*0330*/  UTMACCTL.PF [UR4] ;  /* 0x00000000040079b9 */ /* 0x0007e40008040000 */
[----:B---3--:R-:W-:Y:S01]  /*0340*/  NOP ;  /* 0x0000000000007918 */ /* 0x008fe20000000000 */
.L_x_5:
[----:B------:R-:W-:Y:S05]  /*0350*/  BSYNC.RECONVERGENT B0 ;  /* 0x0000000000007941 */ /* 0x000fea0003800200 */
.L_x_4:
[----:B------:R-:W-:Y:S04]  /*0360*/  BSSY.RECONVERGENT B0, `(.L_x_6) ;  /* 0x000000a000007945 */ /* 0x000fe80003800200 */
        /* <DEDUP_REMOVED lines=9> */
.L_x_7:
[----:B------:R-:W-:Y:S05]  /*0400*/  BSYNC.RECONVERGENT B0 ;  /* 0x0000000000007941 */ /* 0x000fea0003800200 */
.L_x_6:
[----:B------:R-:W3:Y:S01]  /*0410*/  LDCU.64 UR4, c[0x0][0x888] ;  /* 0x00011100ff0477ac */ /* 0x000ee20008000a00 */
[----:B------:R-:W-:Y:S02]  /*0420*/  UISETP.EQ.U32.AND UP1, UPT, UR8, URZ, UPT ;  /* 0x000000ff0800728c */ /* 0x000fe4000bf22070 */
[----:B------:R-:W-:Y:S02]  /*0430*/  UPLOP3.LUT UP3, UPT, UPT, UPT, UPT, 0x80, 0x8 ;  /* 0x000000000008789c */ /* 0x000fe40003f6f070 */
[----:B---3--:R-:W-:-:S04]  /*0440*/  UISETP.NE.U32.AND UP0, UPT, UR4, URZ, UPT ;  /* 0x000000ff0400728c */ /* 0x008fc8000bf05070 */
[----:B------:R-:W-:-:S04]  /*0450*/  UISETP.NE.AND.EX UP0, UPT, UR5, URZ, UPT, UP0 ;  /* 0x000000ff0500728c */ /* 0x000fc8000bf05300 */
[----:B------:R-:W-:-:S04]  /*0460*/  UISETP.EQ.OR.EX UP2, UPT, UR9, URZ, !UP0, UP1 ;  /* 0x000000ff0900728c */ /* 0x000fc8000c742710 */
[----:B------:R-:W-:-:S06]  /*0470*/  UP2UR UR4, UPR, URZ, 0x4 ;  /* 0x00000004ff047883 */ /* 0x000fcc0008000000 */
[----:B------:R-:W-:Y:S01]  /*0480*/  MOV R51, UR4 ;  /* 0x0000000400337c02 */ /* 0x000fe20008000f00 */
[----:B------:R-:W-:Y:S06]  /*0490*/  BRA.U !UP2, `(.L_x_8) ;  /* 0x000000010a207547 */ /* 0x000fec000b800000 */
[----:B------:R-:W-:Y:S01]  /*04a0*/  UISETP.NE.U32.AND UP1, UPT, UR8, URZ, UPT ;  /* 0x000000ff0800728c */ /* 0x000fe2000bf25070 */
[----:B-----5:R-:W-:Y:S01]  /*04b0*/  FSETP.NEU.AND P0, PT, R27, RZ, PT ;  /* 0x000000ff1b00720b */ /* 0x020fe20003f0d000 */
[----:B------:R-:W-:Y:S02]  /*04c0*/  USEL UR4, URZ, 0xffffffff, UP0 ;  /* 0xffffffffff047887 */ /* 0x000fe40008000000 */
[----:B------:R-:W-:-:S10]  /*04d0*/  UISETP.NE.AND.EX UP1, UPT, UR9, URZ, UPT, UP1 ;  /* 0x000000ff0900728c */ /* 0x000fd4000bf25310 */
[----:B------:R-:W-:Y:S01]  /*04e0*/  VOTEU.ANY UP0, P0 ;  /* 0x0000000000ff7886 */ /* 0x000fe20000000100 */
[----:B------:R-:W-:-:S04]  /*04f0*/  @!UP1 USEL UR4, URZ, 0xffffffff, UP0 ;  /* 0xffffffffff049887 */ /* 0x000fc80008000000 */
[----:B------:R-:W-:-:S04]  /*0500*/  ULOP3.LUT UR4, UR4, 0x1, URZ, 0xc0, !UPT ;  /* 0x0000000104047892 */ /* 0x000fc8000f8ec0ff */
[----:B------:R-:W-:-:S11]  /*0510*/  UISETP.NE.U32.AND UP3, UPT, UR4, 0x1, UPT ;  /* 0x000000010400788c */ /* 0x000fd6000bf65070 */
.L_x_8:
[----:B------:R-:W3:Y:S01]  /*0520*/  SHFL.IDX PT, R0, R47, RZ, 0x1f ;  /* 0x00001fff2f007589 */ /* 0x000ee200000e0000 */
[----:B------:R-:W-:-:S04]  /*0530*/  UISETP.NE.AND UP0, UPT, UR21, 0x2, UPT ;  /* 0x000000021500788c */ /* 0x000fc8000bf05270 */
[----:B------:R-:W-:Y:S02]  /*0540*/  UISETP.EQ.AND UP1, UPT, UR68, URZ, !UP0 ;  /* 0x000000ff4400728c */ /* 0x000fe4000c722270 */
[----:B------:R-:W-:-:S04]  /*0550*/  USEL UR46, URZ, 0x1, UP0 ;  /* 0x00000001ff2e7887 */ /* 0x000fc80008000000 */
[----:B------:R-:W-:Y:S02]  /*0560*/  PLOP3.LUT P4, PT, P1, PT, UP1, 0x80, 0x8 ;  /* 0x000000000008781c */ /* 0x000fe40000f8f018 */
[----:B---3--:R-:W-:-:S13]  /*0570*/  ISETP.NE.AND P0, PT, R0, RZ, PT ;  /* 0x000000ff0000720c */ /* 0x008fda0003f05270 */
[----:B------:R-:W-:Y:S05]  /*0580*/  @P0 BRA `(.L_x_9) ;  /* 0x0000000000640947 */ /* 0x000fea0003800000 */
[----:B------:R-:W-:Y:S01]  /*0590*/  UMOV UR4, 0x400 ;  /* 0x0000040000047882 */ /* 0x000fe20000000000 */
[----:B------:R-:W-:Y:S01]  /*05a0*/  UMOV UR8, 0x1 ;  /* 0x0000000100087882 */ /* 0x000fe20000000000 */
[----:B------:R-:W-:Y:S01]  /*05b0*/  UMOV UR6, 0x2 ;  /* 0x0000000200067882 */ /* 0x000fe20000000000 */
[----:B------:R-:W-:Y:S02]  /*05c0*/  ULEA UR4, UR47, UR4, 0x18 ;  /* 0x000000042f047291 */ /* 0x000fe4000f8ec0ff */
[----:B------:R-:W-:-:S04]  /*05d0*/  UIADD3 UR8, UPT, UPT, -UR8, 0x100000, URZ ;  /* 0x0010000008087890 */ /* 0x000fc8000fffe1ff */
[----:B------:R-:W-:Y:S02]  /*05e0*/  USHF.L.U32 UR9, UR8, 0xb, URZ ;  /* 0x0000000b08097899 */ /* 0x000fe400080006ff */
[----:B------:R-:W-:Y:S02]  /*05f0*/  USHF.L.U32 UR8, UR8, 0x1, URZ ;  /* 0x0000000108087899 */ /* 0x000fe400080006ff */
[----:B------:R-:W-:-:S04]  /*0600*/  UIADD3 UR6, UPT, UPT, -UR6, 0x100000, URZ ;  /* 0x0010000006067890 */ /* 0x000fc8000fffe1ff */
[----:B------:R-:W-:Y:S02]  /*0610*/  USHF.L.U32 UR7, UR6, 0xb, URZ ;  /* 0x0000000b06077899 */ /* 0x000fe400080006ff */
[----:B------:R-:W-:Y:S01]  /*0620*/  USHF.L.U32 UR6, UR6, 0x1, URZ ;  /* 0x0000000106067899 */ /* 0x000fe200080006ff */
[----:B------:R-:W-:Y:S01]  /*0630*/  ELECT P0, URZ, PT ;  /* 0x0000000000ff782f */ /* 0x000fe20003800000 */
[----:B------:R-:W3:Y:S02]  /*0640*/  FENCE.VIEW.ASYNC.S ;  /* 0x00000000000073c6 */ /* 0x000ee40000000000 */
[----:B---3--:R3:W4:Y:S08]  /*0650*/  SYNCS.EXCH.64 URZ, [UR4], UR8 ;  /* 0x0000000804ff75b2 */ /* 0x0087300008000100 */
[----:B------:R3:W1:Y:S01]  /*0660*/  SYNCS.EXCH.64 URZ, [UR4+0x30], UR6 ;  /* 0x0000300604ff75b2 */ /* 0x0006620008000100 */
        /* <DEDUP_REMOVED lines=10> */
[----:B------:R-:W-:Y:S01]  /*0710*/  NOP ;  /* 0x0000000000007918 */ /* 0x000fe20000000000 */
.L_x_9:
[----:B------:R-:W2:Y:S01]  /*0720*/  SHFL.IDX PT, R0, R47, RZ, 0x1f ;  /* 0x00001fff2f007589 */ /* 0x000ea200000e0000 */
[----:B------:R-:W-:Y:S01]  /*0730*/  NOP ;  /* 0x0000000000007918 */ /* 0x000fe20000000000 */
[----:B--2---:R-:W-:-:S13]  /*0740*/  ISETP.NE.AND P0, PT, R0, 0x1, PT ;  /* 0x000000010000780c */ /* 0x004fda0003f05270 */
[----:B------:R-:W-:Y:S05]  /*0750*/  @P0 BRA `(.L_x_10) ;  /* 0x0000000000540947 */ /* 0x000fea0003800000 */
[----:B---3--:R-:W-:Y:S01]  /*0760*/  UMOV UR4, 0x400 ;  /* 0x0000040000047882 */ /* 0x008fe20000000000 */
        /* <DEDUP_REMOVED lines=10> */
[----:B------:R-:W2:Y:S02]  /*0810*/  FENCE.VIEW.ASYNC.S ;  /* 0x00000000000073c6 */ /* 0x000ea40000000000 */
[----:B--2---:R2:W3:Y:S08]  /*0820*/  SYNCS.EXCH.64 URZ, [UR4+0x60], UR8 ;  /* 0x0000600804ff75b2 */ /* 0x0044f00008000100 */
        /* <DEDUP_REMOVED lines=8> */
.L_x_10:
[----:B------:R-:W4:Y:S01]  /*08b0*/  SHFL.IDX PT, R0, R47, RZ, 0x1f ;  /* 0x00001fff2f007589 */ /* 0x000f2200000e0000 */
[----:B------:R-:W-:Y:S01]  /*08c0*/  NOP ;  /* 0x0000000000007918 */ /* 0x000fe20000000000 */
[----:B----4-:R-:W-:-:S13]  /*08d0*/  ISETP.NE.AND P0, PT, R0, 0x3, PT ;  /* 0x000000030000780c */ /* 0x010fda0003f05270 */
[----:B------:R-:W-:Y:S05]  /*08e0*/  @P0 BRA `(.L_x_11) ;  /* 0x00000000002c0947 */ /* 0x000fea0003800000 */
[----:B--23--:R-:W-:Y:S01]  /*08f0*/  UMOV UR6, 0x400 ;  /* 0x0000040000067882 */ /* 0x00cfe20000000000 */
[----:B------:R-:W-:Y:S01]  /*0900*/  UMOV UR4, 0x20 ;  /* 0x0000002000047882 */ /* 0x000fe20000000000 */
[----:B------:R-:W-:Y:S02]  /*0910*/  ULEA UR6, UR47, UR6, 0x18 ;  /* 0x000000062f067291 */ /* 0x000fe4000f8ec0ff */
[----:B------:R-:W-:-:S04]  /*0920*/  UIADD3 UR4, UPT, UPT, -UR4, 0x100000, URZ ;  /* 0x0010000004047890 */ /* 0x000fc8000fffe1ff */
[----:B------:R-:W-:Y:S02]  /*0930*/  USHF.L.U32 UR5, UR4, 0xb, URZ ;  /* 0x0000000b04057899 */ /* 0x000fe400080006ff */
[----:B------:R-:W-:Y:S01]  /*0940*/  USHF.L.U32 UR4, UR4, 0x1, URZ ;  /* 0x0000000104047899 */ /* 0x000fe200080006ff */
[----:B------:R-:W-:Y:S01]  /*0950*/  ELECT P0, URZ, PT ;  /* 0x0000000000ff782f */ /* 0x000fe20003800000 */
[----:B------:R-:W2:Y:S10]  /*0960*/  FENCE.VIEW.ASYNC.S ;  /* 0x00000000000073c6 */ /* 0x000eb40000000000 */
[----:B--2---:R4:W2:Y:S01]  /*0970*/  SYNCS.EXCH.64 URZ, [UR6+0xa0], UR4 ;  /* 0x0000a00406ff75b2 */ /* 0x0048a20008000100 */
[----:B------:R4:W3:Y:S02]  /*0980*/  SYNCS.EXCH.64 URZ, [UR6+0xa8], UR4 ;  /* 0x0000a80406ff75b2 */ /* 0x0008e40008000100 */
[----:B----4-:R-:W-:Y:S01]  /*0990*/  NOP ;  /* 0x0000000000007918 */ /* 0x010fe20000000000 */
.L_x_11:
[----:B------:R-:W4:Y:S01]  /*09a0*/  SHFL.IDX PT, R0, R47, RZ, 0x1f ;  /* 0x00001fff2f007589 */ /* 0x000f2200000e0000 */
[----:B------:R-:W-:Y:S01]  /*09b0*/  NOP ;  /* 0x0000000000007918 */ /* 0x000fe20000000000 */
[----:B----4-:R-:W-:-:S13]  /*09c0*/  ISETP.NE.AND P0, PT, R0, 0x4, PT ;  /* 0x000000040000780c */ /* 0x010fda0003f05270 */
[----:B------:R-:W-:Y:S05]  /*09d0*/  @P0 BRA `(.L_x_12) ;  /* 0x0000000000480947 */ /* 0x000fea0003800000 */
[----:B--23--:R-:W-:Y:S01]  /*09e0*/  UMOV UR4, 0x3a0 ;  /* 0x000003a000047882 */ /* 0x00cfe20000000000 */
[----:B------:R-:W-:Y:S01]  /*09f0*/  UMOV UR6, 0x400 ;  /* 0x0000040000067882 */ /* 0x000fe20000000000 */
[----:B------:R-:W-:Y:S01]  /*0a00*/  USEL UR4, UR4, 0x320, UP3 ;  /* 0x0000032004047887 */ /* 0x000fe20009800000 */
        /* <DEDUP_REMOVED lines=10> */
[----:B--2---:R4:W2:Y:S08]  /*0ab0*/  SYNCS.EXCH.64 URZ, [UR6+0xb0], UR8 ;  /* 0x0000b00806ff75b2 */ /* 0x0048b00008000100 */
[----:B------:R4:W3:Y:S01]  /*0ac0*/  SYNCS.EXCH.64 URZ, [UR6+0xc0], UR4 ;  /* 0x0000c00406ff75b2 */ /* 0x0008e20008000100 */
[----:B------:R4:W1:Y:S01]  /*0ad0*/  SYNCS.EXCH.64 URZ, [UR6+0xb8], UR8 ;  /* 0x0000b80806ff75b2 */ /* 0x0008620008000100 */
[----:B------:R4:W1:Y:S02]  /*0ae0*/  SYNCS.EXCH.64 URZ, [UR6+0xc8], UR4 ;  /* 0x0000c80406ff75b2 */ /* 0x0008640008000100 */
[----:B----4-:R-:W-:Y:S01]  /*0af0*/  NOP ;  /* 0x0000000000007918 */ /* 0x010fe20000000000 */
.L_x_12:
[----:B------:R-:W4:Y:S01]  /*0b00*/  SHFL.IDX PT, R0, R47, RZ, 0x1f ;  /* 0x00001fff2f007589 */ /* 0x000f2200000e0000 */
[----:B------:R-:W-:Y:S01]  /*0b10*/  NOP ;  /* 0x0000000000007918 */ /* 0x000fe20000000000 */
[----:B----4-:R-:W-:-:S13]  /*0b20*/  ISETP.NE.AND P0, PT, R0, 0x5, PT ;  /* 0x000000050000780c */ /* 0x010fda0003f05270 */
[----:B------:R-:W-:Y:S05]  /*0b30*/  @P0 BRA `(.L_x_13) ;  /* 0x0000000000540947 */ /* 0x000fea0003800000 */
[----:B--23--:R-:W-:Y:S01]  /*0b40*/  UMOV UR4, 0x400 ;  /* 0x0000040000047882 */ /* 0x00cfe20000000000 */
        /* <DEDUP_REMOVED lines=14> */
[----:B------:R4:W1:Y:S01]  /*0c30*/  SYNCS.EXCH.64 URZ, [UR4+0xf8], UR8 ;  /* 0x0000f80804ff75b2 */ /* 0x0008620008000100 */
[----:B------:R4:W1:Y:S01]  /*0c40*/  SYNCS.EXCH.64 URZ, [UR4+0xe0], UR6 ;  /* 0x0000e00604ff75b2 */ /* 0x0008620008000100 */
[----:B------:R4:W1:Y:S01]  /*0c50*/  SYNCS.EXCH.64 URZ, [UR4+0x100], UR8 ;  /* 0x0001000804ff75b2 */ /* 0x0008620008000100 */
[----:B------:R4:W1:Y:S01]  /*0c60*/  SYNCS.EXCH.64 URZ, [UR4+0xe8], UR6 ;  /* 0x0000e80604ff75b2 */ /* 0x0008620008000100 */
[----:B------:R4:W1:Y:S02]  /*0c70*/  SYNCS.EXCH.64 URZ, [UR4+0x108], UR8 ;  /* 0x0001080804ff75b2 */ /* 0x0008640008000100 */
[----:B----4-:R-:W-:Y:S01]  /*0c80*/  NOP ;  /* 0x0000000000007918 */ /* 0x010fe20000000000 */
.L_x_13:
[----:B------:R-:W4:Y:S01]  /*0c90*/  SHFL.IDX PT, R0, R47, RZ, 0x1f ;  /* 0x00001fff2f007589 */ /* 0x000f2200000e0000 */
[----:B------:R-:W-:Y:S01]  /*0ca0*/  ISETP.NE.OR P1, PT, RZ, UR21, !P1 ;  /* 0x00000015ff007c0c */ /* 0x000fe2000cf25670 */
        /* <DEDUP_REMOVED lines=12> */
[----:B------:R4:W3:Y:S01]  /*0d70*/  SYNCS.EXCH.64 URZ, [UR4+0x120], UR6 ;  /* 0x0001200604ff75b2 */ /* 0x0008e20008000100 */
[----:B------:R4:W1:Y:S01]  /*0d80*/  SYNCS.EXCH.64 URZ, [UR4+0x118], UR6 ;  /* 0x0001180604ff75b2 */ /* 0x0008620008000100 */
[----:B------:R4:W1:Y:S02]  /*0d90*/  SYNCS.EXCH.64 URZ, [UR4+0x128], UR6 ;  /* 0x0001280604ff75b2 */ /* 0x0008640008000100 */
[----:B----4-:R-:W-:Y:S01]  /*0da0*/  NOP ;  /* 0x0000000000007918 */ /* 0x010fe20000000000 */
.L_x_14:
[----:B------:R-:W-:Y:S01]  /*0db0*/  VOTEU.ALL UP0, P1 ;  /* 0x0000000000ff7886 */ /* 0x000fe20000800000 */
[----:B--23--:R-:W-:Y:S01]  /*0dc0*/  UMOV UR4, 0x20 ;  /* 0x0000002000047882 */ /* 0x00cfe20000000000 */
[----:B------:R-:W2:Y:S01]  /*0dd0*/  LDCU UR7, c[0x0][0x36c] ;  /* 0x00006d80ff0777ac */ /* 0x000ea20008000800 */
[----:B------:R-:W-:Y:S01]  /*0de0*/  NOP ;  /* 0x0000000000007918 */ /* 0x000fe20000000000 */
[----:B------:R-:W-:Y:S01]  /*0df0*/  LOP3.LUT R0, R60, 0x1f, RZ, 0xc0, !PT ;  /* 0x0000001f3c007812 */ /* 0x000fe200078ec0ff */
[----:B------:R-:W-:Y:S01]  /*0e00*/  @!UP0 UMOV UR6, 0x400 ;  /* 0x0000040000068882 */ /* 0x000fe20000000000 */
[----:B------:R-:W-:-:S04]  /*0e10*/  @!UP0 UIADD3 UR4, UPT, UPT, -UR4, 0x100000, URZ ;  /* 0x0010000004048890 */ /* 0x000fc8000fffe1ff */
[----:B------:R-:W-:Y:S02]  /*0e20*/  @!UP0 USHF.L.U32 UR5, UR4, 0xb, URZ ;  /* 0x0000000b04058899 */ /* 0x000fe400080006ff */
[----:B------:R-:W-:Y:S02]  /*0e30*/  @!UP0 USHF.L.U32 UR4, UR4, 0x1, URZ ;  /* 0x0000000104048899 */ /* 0x000fe400080006ff */
[----:B------:R-:W-:Y:S01]  /*0e40*/  @!UP0 ULEA UR6, UR47, UR6, 0x18 ;  /* 0x000000062f068291 */ /* 0x000fe2000f8ec0ff */
[----:B------:R-:W-:Y:S01]  /*0e50*/  VOTEU.ALL UP0, P1 ;  /* 0x0000000000ff7886 */ /* 0x000fe20000800000 */
[----:B------:R-:W-:Y:S02]  /*0e60*/  UISETP.NE.AND UP4, UPT, UR21, URZ, UPT ;  /* 0x000000ff1500728c */ /* 0x000fe4000bf85270 */
[----:B--2---:R-:W-:Y:S01]  /*0e70*/  UISETP.EQ.U32.AND UP5, UPT, UR7, 0x1, UPT ;  /* 0x000000010700788c */ /* 0x004fe2000bfa2070 */
[----:B------:R-:W2:Y:S07]  /*0e80*/  FENCE.VIEW.ASYNC.S ;  /* 0x00000000000073c6 */ /* 0x000eae0000000000 */
[----:B--2---:R2:W3:Y:S01]  /*0e90*/  @!UP0 SYNCS.EXCH.64 URZ, [UR6+0x130], UR4 ;  /* 0x0001300406ff85b2 */ /* 0x0044e20008000100 */
[----:B------:R-:W-:Y:S05]  /*0ea0*/  BRA.U !UP5, `(.L_x_15) ;  /* 0x000000010d087547 */ /* 0x000fea000b800000 */
[----:B-1-3--:R-:W-:Y:S01]  /*0eb0*/  UCGABAR_ARV ;  /* 0x00000000000079c7 */ /* 0x00afe20008000000 */
[----:B------:R-:W-:Y:S05]  /*0ec0*/  BRA `(.L_x_16) ;  /* 0x0000000000047947 */ /* 0x000fea0003800000 */
.L_x_15:
[----:B-1-3--:R-:W-:Y:S01]  /*0ed0*/  NOP ;  /* 0x0000000000007918 */ /* 0x00afe20000000000 */
.L_x_16:
[----:B------:R-:W1:Y:S01]  /*0ee0*/  S2UR UR20, SR_CTAID.X ;  /* 0x00000000001479c3 */ /* 0x000e620000002500 */
[----:B------:R-:W-:-:S05]  /*0ef0*/  CS2R.32 R50, SR_CgaSize ;  /* 0x0000000000327805 */ /* 0x000fca0000008a00 */
[----:B------:R-:W-:-:S05]  /*0f00*/  IMAD R50, R50, -0xa0, RZ ;  /* 0xffffff6032327824 */ /* 0x000fca00078e02ff */
[----:B--2---:R-:W-:-:S14]  /*0f10*/  R2UR UR5, R50 ;  /* 0x00000000320572ca */ /* 0x004fdc00000e0000 */
[----:B------:R-:W2:Y:S01]  /*0f20*/  LDCU UR5, c[0x0][UR5+0x2b0] ;  /* 0x00005600050577ac */ /* 0x000ea20008000800 */
[----:B------:R-:W-:-:S05]  /*0f30*/  CS2R.32 R50, SR_CgaSize ;  /* 0x0000000000327805 */ /* 0x000fca0000008a00 */
[----:B------:R-:W-:-:S05]  /*0f40*/  IMAD R50, R50, -0xa0, RZ ;  /* 0xffffff6032327824 */ /* 0x000fca00078e02ff */
[----:B------:R-:W-:-:S14]  /*0f50*/  R2UR UR4, R50 ;  /* 0x00000000320472ca */ /* 0x000fdc00000e0000 */
[----:B------:R-:W3:Y:S01]  /*0f60*/  LDCU UR4, c[0x0][UR4+0x2b4] ;  /* 0x00005680040477ac */ /* 0x000ee20008000800 */
[----:B------:R-:W4:Y:S01]  /*0f70*/  S2UR UR7, SR_CTAID.Y ;  /* 0x00000000000779c3 */ /* 0x000f220000002600 */
[----:B------:R-:W-:-:S05]  /*0f80*/  CS2R.32 R50, SR_CgaSize ;  /* 0x0000000000327805 */ /* 0x000fca0000008a00 */
[----:B------:R-:W-:-:S05]  /*0f90*/  IMAD R50, R50, -0xa0, RZ ;  /* 0xffffff6032327824 */ /* 0x000fca00078e02ff */
[----:B------:R-:W-:-:S14]  /*0fa0*/  R2UR UR8, R50 ;  /* 0x00000000320872ca */ /* 0x000fdc00000e0000 */
[----:B------:R-:W3:Y:S01]  /*0fb0*/  LDCU UR8, c[0x0][UR8+0x2a0] ;  /* 0x00005400080877ac */ /* 0x000ee20008000800 */
[----:B------:R-:W3:Y:S01]  /*0fc0*/  LDCU UR25, c[0x0][0xb24] ;  /* 0x00016480ff1977ac */ /* 0x000ee20008000800 */
[----:B------:R-:W1:Y:S01]  /*0fd0*/  S2UR UR36, SR_CTAID.Z ;  /* 0x00000000002479c3 */ /* 0x000e620000002700 */
[----:B------:R-:W-:-:S05]  /*0fe0*/  CS2R.32 R50, SR_CgaSize ;  /* 0x0000000000327805 */ /* 0x000fca0000008a00 */
[----:B------:R-:W-:-:S05]  /*0ff0*/  IMAD R50, R50, -0xa0, RZ ;  /* 0xffffff6032327824 */ /* 0x000fca00078e02ff */
[----:B------:R-:W-:-:S14]  /*1000*/  R2UR UR63, R50 ;  /* 0x00000000323f72ca */ /* 0x000fdc00000e0000 */
[----:B------:R-:W3:Y:S01]  /*1010*/  LDCU UR63, c[0x0][UR63+0x2a4] ;  /* 0x000054803f3f77ac */ /* 0x000ee20008000800 */
[----:B------:R-:W-:Y:S02]  /*1020*/  UISETP.GT.U32.AND UP0, UPT, UR68, 0xffff, UPT ;  /* 0x0000ffff4400788c */ /* 0x000fe4000bf04070 */
[----:B------:R-:W-:Y:S01]  /*1030*/  USHF.L.U32 UR37, UR47, 0xa, URZ ;  /* 0x0000000a2f257899 */ /* 0x000fe200080006ff */
[----:B-1----:R-:W-:Y:S01]  /*1040*/  I2FP.F32.U32 R3, UR20 ;  /* 0x0000001400037c45 */ /* 0x002fe20008201000 */
[----:B------:R-:W-:Y:S01]  /*1050*/  UMOV UR28, 0x5 ;  /* 0x00000005001c7882 */ /* 0x000fe20000000000 */
[----:B------:R-:W1:Y:S03]  /*1060*/  LDCU UR45, c[0x0][0xb24] ;  /* 0x00016480ff2d77ac */ /* 0x000e660008000800 */
[----:B--2---:R-:W-:Y:S01]  /*1070*/  FMUL R3, R3, UR5 ;  /* 0x0000000503037c20 */ /* 0x004fe20008400000 */
[----:B------:R-:W2:Y:S01]  /*1080*/  LDCU UR27, c[0x0][0xb30] ;  /* 0x00016600ff1b77ac */ /* 0x000ea20008000800 */
[----:B----4-:R-:W-:Y:S01]  /*1090*/  I2FP.F32.U32 R2, UR7 ;  /* 0x0000000700027c45 */ /* 0x010fe20008201000 */
[----:B------:R-:W-:-:S03]  /*10a0*/  USHF.L.U32 UR55, UR20, 0x6, URZ ;  /* 0x0000000614377899 */ /* 0x000fc600080006ff */
[----:B------:R-:W4:Y:S01]  /*10b0*/  F2I.U32.TRUNC.NTZ R3, R3 ;  /* 0x0000000300037305 */ /* 0x000f22000020f000 */
[----:B------:R-:W-:Y:S01]  /*10c0*/  USEL UR31, UR68, 0xffff, !UP0 ;  /* 0x0000ffff441f7887 */ /* 0x000fe2000c000000 */
[----:B---3--:R-:W-:Y:S01]  /*10d0*/  FMUL R2, R2, UR4 ;  /* 0x0000000402027c20 */ /* 0x008fe20008400000 */
[----:B------:R-:W-:Y:S01]  /*10e0*/  UISETP.GE.AND UP2, UPT, UR25, 0x1, UPT ;  /* 0x000000011900788c */ /* 0x000fe2000bf46270 */
[----:B------:R-:W-:-:S04]  /*10f0*/  UMOV UR24, UR7 ;  /* 0x0000000700187c82 */ /* 0x000fc80008000000 */
[----:B------:R-:W3:Y:S01]  /*1100*/  F2I.U32.TRUNC.NTZ R2, R2 ;  /* 0x0000000200027305 */ /* 0x000ee2000020f000 */
[----:B----4-:R-:W-:Y:S02]  /*1110*/  R2UR UR4, R3 ;  /* 0x00000000030472ca */ /* 0x010fe400000e0000 */
[----:B------:R-:W-:Y:S02]  /*1120*/  PRMT R3, RZ, 0x7610, R3 ;  /* 0x00007610ff037816 */ /* 0x000fe40000000003 */
[----:B---3--:R-:W-:Y:S02]  /*1130*/  R2UR UR6, R2 ;  /* 0x00000000020672ca */ /* 0x008fe400000e0000 */
[----:B------:R-:W-:-:S07]  /*1140*/  PRMT R2, RZ, 0x7610, R2 ;  /* 0x00007610ff027816 */ /* 0x000fce0000000002 */
[----:B------:R-:W-:-:S04]  /*1150*/  UIADD3 UR5, UPT, UPT, -UR4, URZ, URZ ;  /* 0x000000ff04057290 */ /* 0x000fc8000fffe1ff */
[----:B------:R-:W-:Y:S02]  /*1160*/  UIMAD UR5, UR8, UR5, UR20 ;  /* 0x00000005080572a4 */ /* 0x000fe4000f8e0214 */
[----:B------:R-:W-:-:S04]  /*1170*/  UIADD3 UR4, UPT, UPT, -UR6, URZ, URZ ;  /* 0x000000ff06047290 */ /* 0x000fc8000fffe1ff */
[----:B------:R-:W-:Y:S01]  /*1180*/  IMAD.U32 R50, RZ, RZ, UR5 ;  /* 0x00000005ff327e24 */ /* 0x000fe2000f8e00ff */
[----:B------:R-:W-:Y:S01]  /*1190*/  UIMAD UR63, UR63, UR4, UR7 ;  /* 0x000000043f3f72a4 */ /* 0x000fe2000f8e0207 */
[----:B-12---:R-:W-:Y:S11]  /*11a0*/  BRA.U UP4, `(.L_x_17) ;  /* 0x0000000104407547 */ /* 0x006ff6000b800000 */
[----:B------:R-:W-:-:S13]  /*11b0*/  R2UR UR4, R50 ;  /* 0x00000000320472ca */ /* 0x000fda00000e0000 */
[----:B------:R-:W-:Y:S02]  /*11c0*/  UISETP.GT.U32.AND UP0, UPT, UR4, 0x1, UPT ;  /* 0x000000010400788c */ /* 0x000fe4000bf04070 */
[----:B------:R-:W-:Y:S02]  /*11d0*/  ULOP3.LUT UR4, UR4, 0xfffffffe, URZ, 0xc0, !UPT ;  /* 0xfffffffe04047892 */ /* 0x000fe4000f8ec0ff */
[----:B------:R-:W-:Y:S02]  /*11e0*/  UISETP.NE.AND UP1, UPT, UR63, URZ, UP0 ;  /* 0x000000ff3f00728c */ /* 0x000fe40008725270 */
[----:B------:R-:W-:Y:S02]  /*11f0*/  UISETP.NE.AND UP0, UPT, UR63, 0x1, UP0 ;  /* 0x000000013f00788c */ /* 0x000fe40008705270 */
[----:B------:R-:W-:Y:S02]  /*1200*/  USEL UR7, URZ, 0x1, UP1 ;  /* 0x00000001ff077887 */ /* 0x000fe40008800000 */
[----:B------:R-:W-:-:S02]  /*1210*/  USEL UR6, URZ, 0x4, UP0 ;  /* 0x00000004ff067887 */ /* 0x000fc40008000000 */
[----:B------:R-:W-:Y:S02]  /*1220*/  USEL UR5, URZ, 0x2, UP1 ;  /* 0x00000002ff057887 */ /* 0x000fe40008800000 */
[----:B------:R-:W-:Y:S02]  /*1230*/  ULEA UR4, UR63, UR4, 0x1 ;  /* 0x000000043f047291 */ /* 0x000fe4000f8e08ff */
[----:B------:R-:W-:Y:S02]  /*1240*/  USEL UR8, URZ, 0x8, UP0 ;  /* 0x00000008ff087887 */ /* 0x000fe40008000000 */
[----:B------:R-:W-:-:S03]  /*1250*/  UIADD3 UR5, UPT, UPT, UR5, UR6, UR7 ;  /* 0x0000000605057290 */ /* 0x000fc6000fffe007 */
[----:B------:R-:W-:Y:S01]  /*1260*/  UMOV UR6, 0x3 ;  /* 0x0000000300067882 */ /* 0x000fe20000000000 */
[----:B------:R-:W-:Y:S02]  /*1270*/  UIADD3 UR5, UPT, UPT, UR5, UR8, URZ ;  /* 0x0000000805057290 */ /* 0x000fe4000fffe0ff */
[----:B------:R-:W-:-:S04]  /*1280*/  USHF.L.U32 UR4, UR6, UR4, URZ ;  /* 0x0000000406047299 */ /* 0x000fc800080006ff */
[----:B------:R-:W-:Y:S02]  /*1290*/  MOV R3, UR5 ;  /* 0x0000000500037c02 */ /* 0x000fe40008000f00 */
[----:B------:R-:W-:Y:S02]  /*12a0*/  IMAD.U32 R2, RZ, RZ, UR4 ;  /* 0x00000004ff027e24 */ /* 0x000fe4000f8e00ff */
.L_x_17:
[----:B------:R-:W-:Y:S05]  /*12b0*/  BRA.U !UP2, `(.L_x_18) ;  /* 0x000000010ad47547 */ /* 0x000fea000b800000 */
[----:B------:R-:W1:Y:S01]  /*12c0*/  LDCU.128 UR12, c[0x0][0xb10] ;  /* 0x00016200ff0c77ac */ /* 0x000e620008000c00 */
[----:B------:R-:W2:Y:S01]  /*12d0*/  LDCU UR6, c[0x0][0x370] ;  /* 0x00006e00ff0677ac */ /* 0x000ea20008000800 */
[----:B------:R-:W3:Y:S01]  /*12e0*/  LDCU UR5, c[0x0][0x374] ;  /* 0x00006e80ff0577ac */ /* 0x000ee20008000800 */
[----:B------:R-:W4:Y:S01]  /*12f0*/  LDCU UR26, c[0x0][0xb0c] ;  /* 0x00016180ff1a77ac */ /* 0x000f220008000800 */
[----:B------:R-:W4:Y:S01]  /*1300*/  LDCU UR4, c[0x0][0xb20] ;  /* 0x00016400ff0477ac */ /* 0x000f220008000800 */
[----:B------:R-:W4:Y:S01]  /*1310*/  LDCU.64 UR8, c[0x0][0xb28] ;  /* 0x00016500ff0877ac */ /* 0x000f220008000a00 */
[----:B-1----:R-:W-:Y:S02]  /*1320*/  UISETP.NE.AND UP0, UPT, UR14, 0x1, UPT ;  /* 0x000000010e00788c */ /* 0x002fe4000bf05270 */
[----:B---3--:R-:W-:Y:S02]  /*1330*/  UIMAD.WIDE.U32 UR10, UR5, UR15, URZ ;  /* 0x0000000f050a72a5 */ /* 0x008fe4000f8e00ff */
[----:B--2---:R-:W-:-:S02]  /*1340*/  UIMAD.WIDE.U32 UR18, UR6, UR12, URZ ;  /* 0x0000000c061272a5 */ /* 0x004fc4000f8e00ff */
[----:B----4-:R-:W-:Y:S02]  /*1350*/  UISETP.NE.AND UP1, UPT, UR26, 0x1, UPT ;  /* 0x000000011a00788c */ /* 0x010fe4000bf25270 */
[----:B------:R-:W-:Y:S01]  /*1360*/  UISETP.NE.AND UP2, UPT, UR25, 0x1, UPT ;  /* 0x000000011900788c */ /* 0x000fe2000bf45270 */
[----:B------:R-:W-:Y:S02]  /*1370*/  UMOV UR10, UR11 ;  /* 0x0000000b000a7c82 */ /* 0x000fe40008000000 */
[----:B------:R-:W-:Y:S01]  /*1380*/  UMOV UR18, UR19 ;  /* 0x0000001300127c82 */ /* 0x000fe20008000000 */
[----:B------:R-:W-:Y:S02]  /*1390*/  @UP0 USHF.R.U32.HI UR5, URZ, UR4, UR10 ;  /* 0x00000004ff050299 */ /* 0x000fe4000801160a */
[----:B------:R-:W-:Y:S02]  /*13a0*/  UIMAD.WIDE.U32 UR22, UR24, UR15, URZ ;  /* 0x0000000f181672a5 */ /* 0x000fe4000f8e00ff */
[----:B------:R-:W-:-:S02]  /*13b0*/  UIMAD.WIDE.U32 UR10, UR5, UR8, URZ ;  /* 0x00000008050a72a5 */ /* 0x000fc4000f8e00ff */
[----:B------:R-:W-:Y:S02]  /*13c0*/  @UP1 USHF.R.U32.HI UR6, URZ, UR13, UR18 ;  /* 0x0000000dff061299 */ /* 0x000fe40008011612 */
[----:B------:R-:W-:Y:S02]  /*13d0*/  UIMAD.WIDE.U32 UR16, UR20, UR12, URZ ;  /* 0x0000000c141072a5 */ /* 0x000fe4000f8e00ff */
[----:B------:R-:W-:Y:S01]  /*13e0*/  UIMAD.WIDE.U32 UR18, UR6, UR8, URZ ;  /* 0x00000008061272a5 */ /* 0x000fe2000f8e00ff */
[----:B------:R-:W-:Y:S01]  /*13f0*/  UMOV UR22, UR23 ;  /* 0x0000001700167c82 */ /* 0x000fe20008000000 */
[----:B------:R-:W-:Y:S01]  /*1400*/  UMOV UR10, UR11 ;  /* 0x0000000b000a7c82 */ /* 0x000fe20008000000 */
[----:B------:R-:W-:Y:S02]  /*1410*/  USHF.R.U32.HI UR22, URZ, UR4, UR22 ;  /* 0x00000004ff167299 */ /* 0x000fe40008011616 */
[----:B------:R-:W-:Y:S02]  /*1420*/  @UP2 USHF.R.U32.HI UR5, URZ, UR9, UR10 ;  /* 0x00000009ff052299 */ /* 0x000fe4000801160a */
[----:B------:R-:W-:Y:S01]  /*1430*/  UMOV UR7, UR19 ;  /* 0x0000001300077c82 */ /* 0x000fe20008000000 */
[----:B------:R-:W-:Y:S01]  /*1440*/  UMOV UR16, UR17 ;  /* 0x0000001100107c82 */ /* 0x000fe20008000000 */
[----:B------:R-:W-:-:S02]  /*1450*/  @UP2 USHF.R.U32.HI UR6, URZ, UR9, UR7 ;  /* 0x00000009ff062299 */ /* 0x000fc40008011607 */
[----:B------:R-:W-:Y:S02]  /*1460*/  USHF.R.U32.HI UR13, URZ, UR13, UR16 ;  /* 0x0000000dff0d7299 */ /* 0x000fe40008011610 */
[----:B------:R-:W-:Y:S02]  /*1470*/  USEL UR4, UR24, UR22, !UP0 ;  /* 0x0000001618047287 */ /* 0x000fe4000c000000 */
[----:B------:R-:W-:Y:S02]  /*1480*/  UIMAD UR7, UR5, UR25, URZ ;  /* 0x00000019050772a4 */ /* 0x000fe4000f8e02ff */
[----:B------:R-:W-:Y:S02]  /*1490*/  USEL UR5, UR20, UR13, !UP1 ;  /* 0x0000000d14057287 */ /* 0x000fe4000c800000 */
[----:B------:R-:W-:Y:S02]  /*14a0*/  UIMAD UR12, UR6, UR25, URZ ;  /* 0x00000019060c72a4 */ /* 0x000fe4000f8e02ff */
[----:B------:R-:W-:-:S02]  /*14b0*/  UISETP.GE.AND UP0, UPT, UR4, UR7, UPT ;  /* 0x000000070400728c */ /* 0x000fc4000bf06270 */
[----:B------:R-:W-:Y:S02]  /*14c0*/  UIMAD.WIDE.U32 UR10, UR4, UR8, URZ ;  /* 0x00000008040a72a5 */ /* 0x000fe4000f8e00ff */
[----:B------:R-:W-:Y:S02]  /*14d0*/  UISETP.GE.OR UP0, UPT, UR5, UR12, UP0 ;  /* 0x0000000c0500728c */ /* 0x000fe40008706670 */
[----:B------:R-:W-:Y:S02]  /*14e0*/  UIMAD.WIDE.U32 UR12, UR5, UR8, URZ ;  /* 0x00000008050c72a5 */ /* 0x000fe4000f8e00ff */
[----:B------:R-:W-:Y:S01]  /*14f0*/  UIADD3 UR10, UPT, UPT, -UR4, URZ, URZ ;  /* 0x000000ff040a7290 */ /* 0x000fe2000fffe1ff */
[----:B------:R-:W-:Y:S01]  /*1500*/  UMOV UR8, UR11 ;  /* 0x0000000b00087c82 */ /* 0x000fe20008000000 */
[----:B------:R-:W-:Y:S02]  /*1510*/  UIADD3 UR11, UPT, UPT, -UR5, URZ, URZ ;  /* 0x000000ff050b7290 */ /* 0x000fe4000fffe1ff */
[----:B------:R-:W-:-:S03]  /*1520*/  USHF.R.U32.HI UR8, URZ, UR9, UR8 ;  /* 0x00000009ff087299 */ /* 0x000fc60008011608 */
[----:B------:R-:W-:Y:S01]  /*1530*/  @!UP0 UMOV UR7, UR13 ;  /* 0x0000000d00078c82 */ /* 0x000fe20008000000 */
[----:B------:R-:W-:Y:S02]  /*1540*/  UIMAD UR24, UR14, UR10, UR24 ;  /* 0x0000000a0e1872a4 */ /* 0x000fe4000f8e0218 */
[----:B------:R-:W-:Y:S02]  /*1550*/  USEL UR8, UR4, UR8, !UP2 ;  /* 0x0000000804087287 */ /* 0x000fe4000d000000 */
[----:B------:R-:W-:Y:S02]  /*1560*/  @!UP0 USHF.R.U32.HI UR7, URZ, UR9, UR7 ;  /* 0x00000009ff078299 */ /* 0x000fe40008011607 */
[----:B------:R-:W-:Y:S02]  /*1570*/  UIADD3 UR9, UPT, UPT, -UR8, URZ, URZ ;  /* 0x000000ff08097290 */ /* 0x000fe4000fffe1ff */
[----:B------:R-:W-:Y:S02]  /*1580*/  @!UP0 USEL UR7, UR5, UR7, !UP2 ;  /* 0x0000000705078287 */ /* 0x000fe4000d000000 */
[----:B------:R-:W-:-:S02]  /*1590*/  UIMAD UR9, UR25, UR9, UR4 ;  /* 0x00000009190972a4 */ /* 0x000fc4000f8e0204 */
[----:B------:R-:W-:Y:S02]  /*15a0*/  @!UP0 UIADD3 UR8, UPT, UPT, UR8, -UR7, URZ ;  /* 0x8000000708088290 */ /* 0x000fe4000fffe0ff */
[----:B------:R-:W-:Y:S02]  /*15b0*/  @!UP0 UIMAD UR6, UR9, UR6, UR7 ;  /* 0x00000006090682a4 */ /* 0x000fe4000f8e0207 */
[----:B------:R-:W-:Y:S02]  /*15c0*/  @!UP0 UIMAD UR4, UR8, UR25, UR5 ;  /* 0x00000019080482a4 */ /* 0x000fe4000f8e0205 */
[----:B------:R-:W-:Y:S02]  /*15d0*/  UIMAD UR20, UR26, UR11, UR20 ;  /* 0x0000000b1a1472a4 */ /* 0x000fe4000f8e0214 */
[----:B------:R-:W-:Y:S01]  /*15e0*/  UIMAD UR24, UR4, UR14, UR24 ;  /* 0x0000000e041872a4 */ /* 0x000fe2000f8e0218 */
[----:B------:R-:W-:Y:S02]  /*15f0*/  @!UP0 UMOV UR5, UR6 ;  /* 0x0000000600058c82 */ /* 0x000fe40008000000 */
[----:B------:R-:W-:-:S12]  /*1600*/  UIMAD UR20, UR5, UR26, UR20 ;  /* 0x0000001a051472a4 */ /* 0x000fd8000f8e0214 */
.L_x_18:
[----:B------:R-:W-:Y:S02]  /*1610*/  UISETP.NE.AND UP1, UPT, UR27, 0x1, UPT ;  /* 0x000000011b00788c */ /* 0x000fe4000bf25270 */
[----:B------:R-:W-:Y:S02]  /*1620*/  ULOP3.LUT UR31, UR31, 0xffff, URZ, 0xc0, !UPT ;  /* 0x0000ffff1f1f7892 */ /* 0x000fe4000f8ec0ff */
[----:B------:R-:W-:Y:S02]  /*1630*/  UISETP.NE.AND UP0, UPT, UR21, 0x2, UPT ;  /* 0x000000021500788c */ /* 0x000fe4000bf05270 */
[----:B------:R-:W-:Y:S02]  /*1640*/  ULOP3.LUT UR37, UR37, 0x800, URZ, 0xc0, !UPT ;  /* 0x0000080025257892 */ /* 0x000fe4000f8ec0ff */
[----:B------:R-:W-:Y:S02]  /*1650*/  ULOP3.LUT UR55, UR55, 0x40, URZ, 0xc0, !UPT ;  /* 0x0000004037377892 */ /* 0x000fe4000f8ec0ff */
[----:B------:R-:W-:Y:S01]  /*1660*/  USHF.L.U32 UR31, UR28, UR31, URZ ;  /* 0x0000001f1c1f7299 */ /* 0x000fe200080006ff */
[----:B------:R-:W-:Y:S11]  /*1670*/  BRA.U UP1, `(.L_x_19) ;  /* 0x0000000101447547 */ /* 0x000ff6000b800000 */
[----:B------:R-:W1:Y:S01]  /*1680*/  LDCU.128 UR8, c[0x0][0xb10] ;  /* 0x00016200ff0877ac */ /* 0x000e620008000c00 */
[----:B------:R-:W2:Y:S01]  /*1690*/  LDCU UR12, c[0x0][0xb0c] ;  /* 0x00016180ff0c77ac */ /* 0x000ea20008000800 */
[----:B------:R-:W3:Y:S01]  /*16a0*/  LDCU UR13, c[0x0][0xb20] ;  /* 0x00016400ff0d77ac */ /* 0x000ee20008000800 */
[----:B-1----:R-:W-:Y:S02]  /*16b0*/  UIMAD.WIDE.U32 UR6, UR20, UR8, URZ ;  /* 0x00000008140672a5 */ /* 0x002fe4000f8e00ff */
[----:B------:R-:W-:Y:S02]  /*16c0*/  UIMAD.WIDE.U32 UR4, UR24, UR11, URZ ;  /* 0x0000000b180472a5 */ /* 0x000fe4000f8e00ff */
[----:B--2---:R-:W-:Y:S02]  /*16d0*/  UISETP.NE.AND UP2, UPT, UR12, 0x1, UPT ;  /* 0x000000010c00788c */ /* 0x004fe4000bf45270 */
[----:B------:R-:W-:Y:S01]  /*16e0*/  UISETP.NE.AND UP1, UPT, UR10, 0x1, UPT ;  /* 0x000000010a00788c */ /* 0x000fe2000bf25270 */
[----:B------:R-:W-:-:S02]  /*16f0*/  UMOV UR6, UR7 ;  /* 0x0000000700067c82 */ /* 0x000fc40008000000 */
[----:B------:R-:W-:Y:S01]  /*1700*/  UMOV UR4, UR5 ;  /* 0x0000000500047c82 */ /* 0x000fe20008000000 */
[----:B------:R-:W-:Y:S02]  /*1710*/  USHF.R.U32.HI UR6, URZ, UR9, UR6 ;  /* 0x00000009ff067299 */ /* 0x000fe40008011606 */
[----:B---3--:R-:W-:Y:S02]  /*1720*/  USHF.R.U32.HI UR4, URZ, UR13, UR4 ;  /* 0x0000000dff047299 */ /* 0x008fe40008011604 */
[----:B------:R-:W-:Y:S02]  /*1730*/  USEL UR5, UR20, UR6, !UP2 ;  /* 0x0000000614057287 */ /* 0x000fe4000d000000 */
[----:B------:R-:W-:-:S04]  /*1740*/  USEL UR4, UR24, UR4, !UP1 ;  /* 0x0000000418047287 */ /* 0x000fc8000c800000 */
[----:B------:R-:W-:Y:S02]  /*1750*/  UIADD3 UR6, UPT, UPT, UR5, -UR4, URZ ;  /* 0x8000000405067290 */ /* 0x000fe4000fffe0ff */
[----:B------:R-:W-:Y:S02]  /*1760*/  UIADD3 UR4, UPT, UPT, -UR5, UR4, URZ ;  /* 0x0000000405047290 */ /* 0x000fe4000fffe1ff */
[----:B------:R-:W-:Y:S02]  /*1770*/  UIMAD UR24, UR6, UR10, UR24 ;  /* 0x0000000a061872a4 */ /* 0x000fe4000f8e0218 */
[----:B------:R-:W-:-:S12]  /*1780*/  UIMAD UR20, UR4, UR12, UR20 ;  /* 0x0000000c041472a4 */ /* 0x000fd8000f8e0214 */
.L_x_19:
[----:B------:R-:W-:Y:S05]  /*1790*/  BRA.U !UP5, `(.L_x_20) ;  /* 0x000000010d0c7547 */ /* 0x000fea000b800000 */
[----:B------:R-:W-:Y:S01]  /*17a0*/  UCGABAR_WAIT ;  /* 0x0000000000007dc7 */ /* 0x000fe20008000000 */
[----:B------:R-:W-:Y:S01]  /*17b0*/  CCTL.IVALL ;  /* 0x00000000ff00798f */ /* 0x000fe20002000000 */
[----:B------:R-:W-:Y:S05]  /*17c0*/  BRA `(.L_x_21) ;  /* 0x0000000000047947 */ /* 0x000fea0003800000 */
.L_x_20:
[----:B------:R-:W-:Y:S06]  /*17d0*/  BAR.SYNC.DEFER_BLOCKING 0x0 ;  /* 0x0000000000007b1d */ /* 0x000fec0000010000 */
.L_x_21:
[----:B------:R-:W-:Y:S05]  /*17e0*/  BRA.U UP0, `(.L_x_22) ;  /* 0x0000001500b47547 */ /* 0x000fea000b800000 */
[----:B------:R-:W1:Y:S01]  /*17f0*/  LDCU UR6, c[0x0][0x38c] ;  /* 0x00007180ff0677ac */ /* 0x000e620008000800 */
[----:B------:R-:W-:Y:S01]  /*1800*/  PLOP3.LUT P2, PT, PT, PT, UP3, 0x80, 0x8 ;  /* 0x000000000008781c */ /* 0x000fe20003f4f038 */
[----:B------:R-:W-:Y:S01]  /*1810*/  IMAD.MOV.U32 R12, RZ, RZ, 0x1 ;  /* 0x00000001ff0c7424 */ /* 0x000fe200078e00ff */
[----:B------:R-:W-:Y:S02]  /*1820*/  ISETP.NE.AND P3, PT, R0, RZ, P4 ;  /* 0x000000ff0000720c */ /* 0x000fe40002765270 */
[----:B------:R-:W-:Y:S02]  /*1830*/  CS2R R10, SRZ ;  /* 0x00000000000a7805 */ /* 0x000fe4000001ff00 */
[----:B------:R-:W-:Y:S01]  /*1840*/  PLOP3.LUT P2, PT, P2, PT, PT, 0x8, 0x80 ;  /* 0x000000000080781c */ /* 0x000fe2000174e170 */
[----:B------:R-:W-:Y:S01]  /*1850*/  IMAD.MOV.U32 R9, RZ, RZ, RZ ;  /* 0x000000ffff097224 */ /* 0x000fe200078e00ff */
[----:B------:R-:W2:Y:S01]  /*1860*/  LDCU UR49, c[0x0][0x370] ;  /* 0x00006e00ff3177ac */ /* 0x000ea20008000800 */
[----:B------:R-:W-:Y:S01]  /*1870*/  IMAD.MOV.U32 R8, RZ, RZ, 0x1 ;  /* 0x00000001ff087424 */ /* 0x000fe200078e00ff */
[----:B------:R-:W3:Y:S01]  /*1880*/  LDCU.64 UR42, c[0x0][0x348] ;  /* 0x00006900ff2a77ac */ /* 0x000ee20008000a00 */
[----:B------:R-:W-:Y:S01]  /*1890*/  ULEA.HI UR53, UR37, UR55, URZ, 0x1a ;  /* 0x0000003725357291 */ /* 0x000fe2000f8fd0ff */
[----:B------:R-:W4:Y:S01]  /*18a0*/  LDCU UR48, c[0x0][0x374] ;  /* 0x00006e80ff3077ac */ /* 0x000f220008000800 */
[----:B-1----:R-:W-:-:S02]  /*18b0*/  UIADD3 UR5, UPT, UPT, UR6, 0x7f, URZ ;  /* 0x0000007f06057890 */ /* 0x002fc4000fffe0ff */
[----:B------:R-:W-:Y:S02]  /*18c0*/  UIADD3 UR56, UPT, UPT, UR6, 0xfe, URZ ;  /* 0x000000fe06387890 */ /* 0x000fe4000fffe0ff */
[----:B------:R-:W-:Y:S01]  /*18d0*/  USHF.R.S32.HI UR4, URZ, 0x1f, UR5 ;  /* 0x0000001fff047899 */ /* 0x000fe20008011405 */
[----:B------:R-:W-:-:S03]  /*18e0*/  UMOV UR29, URZ ;  /* 0x000000ff001d7c82 */ /* 0x000fc60008000000 */
[----:B------:R-:W-:Y:S02]  /*18f0*/  ULEA.HI UR4, UR4, UR5, URZ, 0x7 ;  /* 0x0000000504047291 */ /* 0x000fe4000f8f38ff */
[----:B------:R-:W-:Y:S02]  /*1900*/  UIADD3 UR5, UPT, UPT, UR6, -0x1, URZ ;  /* 0xffffffff06057890 */ /* 0x000fe4000fffe0ff */
[----:B------:R-:W-:Y:S02]  /*1910*/  USHF.R.S32.HI UR51, URZ, 0x7, UR4 ;  /* 0x00000007ff337899 */ /* 0x000fe40008011404 */
[----:B------:R-:W-:Y:S02]  /*1920*/  UISETP.GE.U32.AND UP1, UPT, UR5, -0xff, UPT ;  /* 0xffffff010500788c */ /* 0x000fe4000bf26070 */
[----:B------:R-:W-:-:S04]  /*1930*/  UISETP.LT.U32.AND UP0, UPT, UR51, 0x6, UPT ;  /* 0x000000063300788c */ /* 0x000fc8000bf01070 */
[----:B------:R-:W-:Y:S02]  /*1940*/  USEL UR50, UR51, 0x6, UP0 ;  /* 0x0000000633327887 */ /* 0x000fe40008000000 */
[----:B------:R-:W-:Y:S02]  /*1950*/  UISETP.NE.AND UP0, UPT, UR21, URZ, UPT ;  /* 0x000000ff1500728c */ /* 0x000fe4000bf05270 */
[----:B------:R-:W-:Y:S02]  /*1960*/  UIADD3 UR4, UPT, UPT, UR50, -0x1, URZ ;  /* 0xffffffff32047890 */ /* 0x000fe4000fffe0ff */
[----:B------:R-:W-:Y:S02]  /*1970*/  @UP1 UIADD3 UR4, UPT, UPT, UR50, URZ, URZ ;  /* 0x000000ff32041290 */ /* 0x000fe4000fffe0ff */
[----:B------:R-:W-:Y:S02]  /*1980*/  USEL UR38, UR46, 0x2, UP0 ;  /* 0x000000022e267887 */ /* 0x000fe40008000000 */
[----:B------:R-:W-:-:S02]  /*1990*/  UIADD3 UR54, UPT, UPT, UR51, -UR50, URZ ;  /* 0x8000003233367290 */ /* 0x000fc4000fffe0ff */
[----:B------:R-:W-:Y:S02]  /*19a0*/  UIADD3 UR39, UPT, UPT, UR4, 0x1, URZ ;  /* 0x0000000104277890 */ /* 0x000fe4000fffe0ff */
[----:B--234-:R-:W-:-:S12]  /*19b0*/  UIADD3 UR52, UPT, UPT, -UR4, URZ, URZ ;  /* 0x000000ff04347290 */ /* 0x01cfd8000fffe1ff */
.L_x_46:
[----:B------:R-:W-:Y:S01]  /*19c0*/  UISETP.NE.AND UP0, UPT, UR47, URZ, UPT ;  /* 0x000000ff2f00728c */ /* 0x000fe2000bf05270 */
[----:B------:R-:W1:Y:S08]  /*19d0*/  S2UR UR47, SR_CgaCtaId ;  /* 0x00000000002f79c3 */ /* 0x000e700000008800 */
[----:B---3--:R-:W-:Y:S05]  /*19e0*/  BRA.U UP0, `(.L_x_23) ;  /* 0x0000000100347547 */ /* 0x008fea000b800000 */
[----:B------:R-:W2:Y:S01]  /*19f0*/  S2R R0, SR_CgaCtaId ;  /* 0x0000000000007919 */ /* 0x000ea20000008800 */
[----:B------:R-:W-:-:S04]  /*1a00*/  MOV R2, 0x400 ;  /* 0x0000040000027802 */ /* 0x000fc80000000f00 */
[----:B--2---:R-:W-:Y:S02]  /*1a10*/  LEA R0, R0, R2, 0x18 ;  /* 0x0000000200007211 */ /* 0x004fe400078ec0ff */
[----:B------:R-:W-:-:S03]  /*1a20*/  SHF.L.U32 R2, R8, 0x1f, RZ ;  /* 0x0000001f08027819 */ /* 0x000fc600000006ff */
[----:B------:R-:W-:-:S04]  /*1a30*/  IMAD R0, R9, 0x8, R0 ;  /* 0x0000000809007824 */ /* 0x000fc800078e0200 */
[----:B------:R-:W2:Y:S02]  /*1a40*/  SYNCS.PHASECHK.TRANS64.TRYWAIT P0, [R0+URZ+0x120], R2 ;  /* 0x00012002000075a7 */ /* 0x000ea400080011ff */
[----:B--2---:R-:W-:Y:S05]  /*1a50*/  @!P0 BRA `(.L_x_24) ;  /* 0x0000007800388947 */ /* 0x004fea0003800000 */
.L_x_155:
[----:B------:R-:W-:Y:S01]  /*1a60*/  VIADD R9, R9, 0x1 ;  /* 0x0000000109097836 */ /* 0x000fe20000000000 */
[----:B------:R2:W-:Y:S04]  /*1a70*/  SYNCS.ARRIVE.TRANS64.A1T0 RZ, [R0+URZ+0x110], RZ ;  /* 0x000110ff00ff79a7 */ /* 0x0005e800081000ff */
[----:B------:R-:W-:-:S04]  /*1a80*/  ISETP.NE.AND P0, PT, R9, 0x2, PT ;  /* 0x000000020900780c */ /* 0x000fc80003f05270 */
[----:B------:R-:W-:Y:S02]  /*1a90*/  SEL R9, R9, RZ, P0 ;  /* 0x000000ff09097207 */ /* 0x000fe40000000000 */
[----:B--2---:R-:W-:-:S04]  /*1aa0*/  SEL R0, RZ, 0x1, P0 ;  /* 0x00000001ff007807 */ /* 0x004fc80000000000 */
[----:B------:R-:W-:-:S07]  /*1ab0*/  LOP3.LUT R8, R8, R0, RZ, 0x3c, !PT ;  /* 0x0000000008087212 */ /* 0x000fce00078e3cff */
.L_x_23:
[----:B------:R-:W-:Y:S01]  /*1ac0*/  UMOV UR21, 0x400 ;  /* 0x0000040000157882 */ /* 0x000fe20000000000 */
[----:B------:R-:W-:Y:S01]  /*1ad0*/  SHF.L.U32 R0, R12, 0x1f, RZ ;  /* 0x0000001f0c007819 */ /* 0x000fe200000006ff */
[----:B-1----:R-:W-:Y:S02]  /*1ae0*/  ULEA UR21, UR47, UR21, 0x18 ;  /* 0x000000152f157291 */ /* 0x002fe4000f8ec0ff */
[----:B------:R-:W-:Y:S02]  /*1af0*/  UISETP.GE.U32.AND UP0, UPT, UR56, 0xff, UPT ;  /* 0x000000ff3800788c */ /* 0x000fe4000bf06070 */
[----:B------:R-:W-:Y:S02]  /*1b00*/  ULEA UR4, UR29, UR21, 0x3 ;  /* 0x000000151d047291 */ /* 0x000fe4000f8e18ff */
[----:B------:R-:W-:Y:S01]  /*1b10*/  ULEA UR19, UR24, UR55, 0x7 ;  /* 0x0000003718137291 */ /* 0x000fe2000f8e38ff */
[----:B------:R-:W-:-:S06]  /*1b20*/  UMOV UR13, URZ ;  /* 0x000000ff000d7c82 */ /* 0x000fcc0008000000 */
[----:B------:R1:W2:Y:S01]  /*1b30*/  SYNCS.PHASECHK.TRANS64.TRYWAIT P1, [UR4+0x30], R0 ;  /* 0x00003000ff0075a7 */ /* 0x0002a20008021104 */
[----:B------:R-:W-:-:S04]  /*1b40*/  ULEA.HI UR4, UR20, UR20, URZ, 0x1 ;  /* 0x0000001414047291 */ /* 0x000fc8000f8f08ff */
[----:B------:R-:W-:-:S04]  /*1b50*/  USHF.L.U32 UR4, UR4, 0x6, URZ ;  /* 0x0000000604047899 */ /* 0x000fc800080006ff */
[----:B------:R-:W-:-:S04]  /*1b60*/  ULOP3.LUT UR35, UR4, 0xffffff80, URZ, 0xc0, !UPT ;  /* 0xffffff8004237892 */ /* 0x000fc8000f8ec0ff */
[----:B------:R-:W-:Y:S01]  /*1b70*/  UIADD3 UR35, UPT, UPT, UR53, UR35, URZ ;  /* 0x0000002335237290 */ /* 0x000fe2000fffe0ff */
[----:B------:R-:W-:Y:S11]  /*1b80*/  BRA.U !UP0, `(.L_x_25) ;  /* 0x0000000508107547 */ /* 0x000ff6000b800000 */
[----:B------:R-:W-:Y:S01]  /*1b90*/  UMOV UR30, UR52 ;  /* 0x00000034001e7c82 */ /* 0x000fe20008000000 */
[----:B------:R-:W-:Y:S01]  /*1ba0*/  UMOV UR6, UR29 ;  /* 0x0000001d00067c82 */ /* 0x000fe20008000000 */
[----:B------:R-:W-:-:S05]  /*1bb0*/  UMOV UR26, 0x40 ;  /* 0x00000040001a7882 */ /* 0x000fca0000000000 */
.L_x_33:
[----:B------:R-:W-:Y:S01]  /*1bc0*/  ULEA UR5, UR6, UR21, 0x3 ;  /* 0x0000001506057291 */ /* 0x000fe2000f8e18ff */
[----:B--2---:R-:W-:Y:S01]  /*1bd0*/  @P4 MOV R2, 0x10000 ;  /* 0x0001000000024802 */ /* 0x004fe20000000f00 */
[----:B--23--:R-:W-:Y:S10]  /*1be0*/  @P1 BRA `(.L_x_26) ;  /* 0x00000000000c1947 */ /* 0x00cff40003800000 */
[----:B------:R-:W-:-:S04]  /*1bf0*/  SHF.L.U32 R3, R12, 0x1f, RZ ;  /* 0x0000001f0c037819 */ /* 0x000fc800000006ff */
[----:B------:R-:W2:Y:S02]  /*1c00*/  SYNCS.PHASECHK.TRANS64.TRYWAIT P0, [UR5+0x30], R3 ;  /* 0x00003003ff0075a7 */ /* 0x000ea40008001105 */
[----:B--2---:R-:W-:Y:S05]  /*1c10*/  @!P0 BRA `(.L_x_27) ;  /* 0x0000007400dc8947 */ /* 0x004fea0003800000 */
.L_x_26:
[----:B------:R2:W-:Y:S01]  /*1c20*/  @P4 SYNCS.ARRIVE.TRANS64 RZ, [UR5], R2 ;  /* 0x00000002ffff49a7 */ /* 0x0005e20008000005 */
[----:B------:R-:W-:Y:S02]  /*1c30*/  ULOP3.LUT UR4, UR38, 0x2, URZ, 0xfc, !UPT ;  /* 0x0000000226047892 */ /* 0x000fe4000f8efcff */
[----:B------:R-:W-:Y:S02]  /*1c40*/  UIADD3 UR30, UPT, UPT, UR30, 0x1, URZ ;  /* 0x000000011e1e7890 */ /* 0x000fe4000fffe0ff */
[----:B------:R-:W-:Y:S02]  /*1c50*/  UISETP.NE.AND UP0, UPT, UR4, 0x2, UPT ;  /* 0x000000020400788c */ /* 0x000fe4000bf05270 */
[----:B------:R-:W-:-:S07]  /*1c60*/  UISETP.NE.AND UP2, UPT, UR30, 0x1, UPT ;  /* 0x000000011e00788c */ /* 0x000fce000bf45270 */
[----:B------:R-:W-:Y:S05]  /*1c70*/  BRA.U UP0, `(.L_x_28) ;  /* 0x0000000100047547 */ /* 0x000fea000b800000 */
[----:B------:R-:W-:Y:S05]  /*1c80*/  BPT.TRAP 0x1 ;  /* 0x000000040000795c */ /* 0x000fea0000300000 */
.L_x_28:
[----:B------:R-:W-:Y:S04]  /*1c90*/  BSSY.RECONVERGENT B0, `(.L_x_29) ;  /* 0x0000003000007945 */ /* 0x000fe80003800200 */
[----:B------:R-:W-:Y:S05]  /*1ca0*/  @!P3 BRA `(.L_x_30) ;  /* 0x000000000004b947 */ /* 0x000fea0003800000 */
[----:B------:R-:W-:Y:S05]  /*1cb0*/  BPT.TRAP 0x1 ;  /* 0x000000040000795c */ /* 0x000fea0000300000 */
.L_x_30:
[----:B------:R-:W-:Y:S05]  /*1cc0*/  BSYNC.RECONVERGENT B0 ;  /* 0x0000000000007941 */ /* 0x000fea0003800200 */
.L_x_29:
[----:B------:R-:W-:Y:S01]  /*1cd0*/  UIADD3 UR4, UPT, UPT, UR6, 0x1, URZ ;  /* 0x0000000106047890 */ /* 0x000fe2000fffe0ff */
[----:B------:R-:W-:Y:S01]  /*1ce0*/  BSSY.RECONVERGENT B0, `(.L_x_31) ;  /* 0x000002a000007945 */ /* 0x000fe20003800200 */
[----:B------:R-:W-:Y:S02]  /*1cf0*/  ELECT P0, URZ, PT ;  /* 0x0000000000ff782f */ /* 0x000fe40003800000 */
[----:B------:R-:W-:-:S04]  /*1d00*/  UISETP.NE.AND UP0, UPT, UR4, 0x6, UPT ;  /* 0x000000060400788c */ /* 0x000fc8000bf05270 */
[----:B------:R-:W-:Y:S02]  /*1d10*/  USEL UR7, URZ, 0x1, UP0 ;  /* 0x00000001ff077887 */ /* 0x000fe40008000000 */
[----:B------:R-:W-:-:S04]  /*1d20*/  USEL UR29, UR4, URZ, UP0 ;  /* 0x000000ff041d7287 */ /* 0x000fc80008000000 */
[----:B------:R-:W-:Y:S01]  /*1d30*/  ULEA UR4, UR29, UR21, 0x3 ;  /* 0x000000151d047291 */ /* 0x000fe2000f8e18ff */
[----:B------:R-:W-:-:S04]  /*1d40*/  LOP3.LUT R12, R12, UR7, RZ, 0x3c, !PT ;  /* 0x000000070c0c7c12 */ /* 0x000fc8000f8e3cff */
[----:B-1----:R-:W-:-:S04]  /*1d50*/  SHF.L.U32 R0, R12, 0x1f, RZ ;  /* 0x0000001f0c007819 */ /* 0x002fc800000006ff */
[----:B------:R1:W3:Y:S01]  /*1d60*/  SYNCS.PHASECHK.TRANS64.TRYWAIT P1, [UR4+0x30], R0 ;  /* 0x00003000ff0075a7 */ /* 0x0002e20008021104 */
[----:B------:R-:W-:Y:S05]  /*1d70*/  @!P0 BRA `(.L_x_32) ;  /* 0x0000000000808947 */ /* 0x000fea0003800000 */
[----:B------:R-:W-:Y:S02]  /*1d80*/  USHF.L.U32 UR4, UR6, 0xe, URZ ;  /* 0x0000000e06047899 */ /* 0x000fe400080006ff */
[----:B------:R-:W-:Y:S02]  /*1d90*/  UIADD3 UR22, UP1, UPT, UR42, 0x80, URZ ;  /* 0x000000802a167890 */ /* 0x000fe4000ff3e0ff */
[----:B------:R-:W-:Y:S02]  /*1da0*/  ULEA UR24, UR37, UR4, 0x1 ;  /* 0x0000000425187291 */ /* 0x000fe4000f8e08ff */
[----:B------:R-:W-:Y:S02]  /*1db0*/  UIADD3 UR14, UP0, UPT, UR42, 0x180, URZ ;  /* 0x000001802a0e7890 */ /* 0x000fe4000ff1e0ff */
[----:B------:R-:W-:Y:S02]  /*1dc0*/  UIADD3 UR24, UPT, UPT, UR21, UR24, URZ ;  /* 0x0000001815187290 */ /* 0x000fe4000fffe0ff */
[----:B------:R-:W-:-:S02]  /*1dd0*/  UIADD3 UR4, UPT, UPT, UR21, UR4, URZ ;  /* 0x0000000415047290 */ /* 0x000fc4000fffe0ff */
[----:B------:R-:W-:Y:S02]  /*1de0*/  UIADD3 UR34, UPT, UPT, UR26, -0x40, URZ ;  /* 0xffffffc01a227890 */ /* 0x000fe4000fffe0ff */
[----:B------:R-:W-:Y:S02]  /*1df0*/  ULOP3.LUT UR33, UR5, 0xfefffff8, URZ, 0xc0, !UPT ;  /* 0xfefffff805217892 */ /* 0x000fe4000f8ec0ff */
[----:B------:R-:W-:Y:S02]  /*1e00*/  UIADD3.X UR23, UPT, UPT, URZ, UR43, URZ, UP1, !UPT ;  /* 0x0000002bff177290 */ /* 0x000fe40008ffe4ff */
[----:B------:R-:W-:Y:S02]  /*1e10*/  UIADD3 UR32, UPT, UPT, UR24, 0x4300, URZ ;  /* 0x0000430018207890 */ /* 0x000fe4000fffe0ff */
[----:B------:R-:W-:Y:S02]  /*1e20*/  UPRMT UR7, URZ, 0x5410, UR31 ;  /* 0x00005410ff077896 */ /* 0x000fe4000800001f */
[----:B------:R-:W-:-:S02]  /*1e30*/  UIADD3 UR24, UPT, UPT, UR24, 0x6300, URZ ;  /* 0x0000630018187890 */ /* 0x000fc4000fffe0ff */
[----:B------:R-:W-:Y:S02]  /*1e40*/  UIADD3.X UR15, UPT, UPT, URZ, UR43, URZ, UP0, !UPT ;  /* 0x0000002bff0f7290 */ /* 0x000fe400087fe4ff */
[----:B------:R-:W-:Y:S02]  /*1e50*/  UIADD3 UR16, UPT, UPT, UR4, 0x1c300, URZ ;  /* 0x0001c30004107890 */ /* 0x000fe4000fffe0ff */
[----:B------:R-:W-:Y:S01]  /*1e60*/  UIADD3 UR8, UPT, UPT, UR4, 0x1e300, URZ ;  /* 0x0001e30004087890 */ /* 0x000fe2000fffe0ff */
[----:B------:R-:W-:Y:S01]  /*1e70*/  UMOV UR40, 0x0 ;  /* 0x0000000000287882 */ /* 0x000fe20000000000 */
[----:B------:R-:W-:Y:S01]  /*1e80*/  UMOV UR41, 0x10000000 ;  /* 0x1000000000297882 */ /* 0x000fe20000000000 */
[----:B------:R-:W-:Y:S01]  /*1e90*/  UMOV UR27, UR35 ;  /* 0x00000023001b7c82 */ /* 0x000fe20008000000 */
[----:B------:R-:W-:Y:S01]  /*1ea0*/  UMOV UR28, UR36 ;  /* 0x00000024001c7c82 */ /* 0x000fe20008000000 */
[----:B------:R-:W-:Y:S01]  /*1eb0*/  UMOV UR25, UR33 ;  /* 0x0000002100197c82 */ /* 0x000fe20008000000 */
[----:B------:R-:W-:Y:S01]  /*1ec0*/  UMOV UR20, UR36 ;  /* 0x0000002400147c82 */ /* 0x000fe20008000000 */
[----:B------:R-:W-:Y:S01]  /*1ed0*/  UMOV UR17, UR33 ;  /* 0x0000002100117c82 */ /* 0x000fe20008000000 */
[----:B------:R-:W-:Y:S01]  /*1ee0*/  UMOV UR18, UR34 ;  /* 0x0000002200127c82 */ /* 0x000fe20008000000 */
[----:B------:R4:W-:Y:S01]  /*1ef0*/  UTMALDG.3D.MULTICAST.2CTA [UR32], [UR22], UR7, desc[UR40] ;  /* 0x00002820160073b4 */ /* 0x0009e20008211807 */
[----:B------:R-:W-:Y:S01]  /*1f00*/  UMOV UR10, UR26 ;  /* 0x0000001a000a7c82 */ /* 0x000fe20008000000 */
[----:B------:R-:W-:Y:S01]  /*1f10*/  UMOV UR11, UR19 ;  /* 0x00000013000b7c82 */ /* 0x000fe20008000000 */
[----:B------:R-:W-:Y:S01]  /*1f20*/  UMOV UR12, UR36 ;  /* 0x00000024000c7c82 */ /* 0x000fe20008000000 */
[----:B------:R-:W-:Y:S01]  /*1f30*/  UMOV UR9, UR33 ;  /* 0x0000002100097c82 */ /* 0x000fe20008000000 */
[----:B------:R4:W-:Y:S01]  /*1f40*/  UTMALDG.3D.MULTICAST.2CTA [UR24], [UR22], UR7, desc[UR40] ;  /* 0x00002818160073b4 */ /* 0x0009e20008211807 */
[----:B------:R4:W-:Y:S01]  /*1f50*/  UTMALDG.3D.2CTA [UR16], [UR14], desc[UR40] ;  /* 0x000028100e0075b4 */ /* 0x0009e20008211000 */
[----:B------:R4:W-:Y:S02]  /*1f60*/  UTMALDG.3D.2CTA [UR8], [UR14], desc[UR40] ;  /* 0x000028080e0075b4 */ /* 0x0009e40008211000 */
[----:B----4-:R-:W-:Y:S01]  /*1f70*/  NOP ;  /* 0x0000000000007918 */ /* 0x010fe20000000000 */
.L_x_32:
[----:B------:R-:W-:Y:S05]  /*1f80*/  BSYNC.RECONVERGENT B0 ;  /* 0x0000000000007941 */ /* 0x000fea0003800200 */
.L_x_31:
[----:B------:R-:W-:Y:S01]  /*1f90*/  UIADD3 UR26, UPT, UPT, UR26, 0x80, URZ ;  /* 0x000000801a1a7890 */ /* 0x000fe2000fffe0ff */
[----:B------:R-:W-:Y:S01]  /*1fa0*/  UMOV UR6, UR29 ;  /* 0x0000001d00067c82 */ /* 0x000fe20008000000 */
[----:B------:R-:W-:Y:S01]  /*1fb0*/  UMOV UR13, UR39 ;  /* 0x00000027000d7c82 */ /* 0x000fe20008000000 */
[----:B------:R-:W-:Y:S09]  /*1fc0*/  BRA.U UP2, `(.L_x_33) ;  /* 0xfffffff902fc7547 */ /* 0x000ff2000b83ffff */
.L_x_25:
[----:B------:R-:W-:Y:S01]  /*1fd0*/  ULEA UR4, UR29, UR21, 0x3 ;  /* 0x000000151d047291 */ /* 0x000fe2000f8e18ff */
[----:B-1----:R-:W-:Y:S01]  /*1fe0*/  SHF.L.U32 R0, R12, 0x1f, RZ ;  /* 0x0000001f0c007819 */ /* 0x002fe200000006ff */
[----:B------:R-:W-:Y:S01]  /*1ff0*/  @!P2 SYNCS.ARRIVE.TRANS64.A1T0 RZ, [UR21+0xa8], RZ ;  /* 0x0000a8ffffffa9a7 */ /* 0x000fe20008100015 */
[----:B------:R-:W-:-:S06]  /*2000*/  UISETP.GT.AND UP0, UPT, UR51, UR50, UPT ;  /* 0x000000323300728c */ /* 0x000fcc000bf04270 */
[----:B--23--:R1:W2:Y:S03]  /*2010*/  SYNCS.PHASECHK.TRANS64.TRYWAIT P1, [UR4+0x30], R0 ;  /* 0x00003000ff0075a7 */ /* 0x00c2a60008021104 */
[----:B------:R-:W-:Y:S05]  /*2020*/  BRA.U !UP0, `(.L_x_34) ;  /* 0x0000000508087547 */ /* 0x000fea000b800000 */
[----:B------:R-:W-:Y:S01]  /*2030*/  UIADD3 UR30, UPT, UPT, UR54, UR13, URZ ;  /* 0x0000000d361e7290 */ /* 0x000fe2000fffe0ff */
[----:B------:R-:W-:-:S11]  /*2040*/  UMOV UR7, UR29 ;  /* 0x0000001d00077c82 */ /* 0x000fd60008000000 */
.L_x_42:
[----:B------:R-:W-:Y:S01]  /*2050*/  ULEA UR6, UR7, UR21, 0x3 ;  /* 0x0000001507067291 */ /* 0x000fe2000f8e18ff */
[----:B--2---:R-:W-:Y:S01]  /*2060*/  @P4 MOV R2, 0x10000 ;  /* 0x0001000000024802 */ /* 0x004fe20000000f00 */
[----:B--23--:R-:W-:Y:S10]  /*2070*/  @P1 BRA `(.L_x_35) ;  /* 0x00000000000c1947 */ /* 0x00cff40003800000 */
[----:B------:R-:W-:-:S04]  /*2080*/  SHF.L.U32 R3, R12, 0x1f, RZ ;  /* 0x0000001f0c037819 */ /* 0x000fc800000006ff */
[----:B------:R-:W2:Y:S02]  /*2090*/  SYNCS.PHASECHK.TRANS64.TRYWAIT P0, [UR6+0x30], R3 ;  /* 0x00003003ff0075a7 */ /* 0x000ea40008001106 */
[----:B--2---:R-:W-:Y:S05]  /*20a0*/  @!P0 BRA `(.L_x_36) ;  /* 0x0000007000d08947 */ /* 0x004fea0003800000 */
.L_x_35:
[----:B------:R2:W-:Y:S01]  /*20b0*/  @P4 SYNCS.ARRIVE.TRANS64 RZ, [UR6], R2 ;  /* 0x00000002ffff49a7 */ /* 0x0005e20008000006 */
[----:B------:R-:W-:-:S04]  /*20c0*/  ULOP3.LUT UR4, UR38, 0x2, URZ, 0xfc, !UPT ;  /* 0x0000000226047892 */ /* 0x000fc8000f8efcff */
[----:B------:R-:W-:-:S09]  /*20d0*/  UISETP.NE.AND UP0, UPT, UR4, 0x2, UPT ;  /* 0x000000020400788c */ /* 0x000fd2000bf05270 */
[----:B------:R-:W-:Y:S05]  /*20e0*/  BRA.U UP0, `(.L_x_37) ;  /* 0x0000000100047547 */ /* 0x000fea000b800000 */
[----:B------:R-:W-:Y:S05]  /*20f0*/  BPT.TRAP 0x1 ;  /* 0x000000040000795c */ /* 0x000fea0000300000 */
.L_x_37:
[----:B------:R-:W-:Y:S04]  /*2100*/  BSSY.RECONVERGENT B0, `(.L_x_38) ;  /* 0x0000003000007945 */ /* 0x000fe80003800200 */
[----:B------:R-:W-:Y:S05]  /*2110*/  @!P3 BRA `(.L_x_39) ;  /* 0x000000000004b947 */ /* 0x000fea0003800000 */
[----:B------:R-:W-:Y:S05]  /*2120*/  BPT.TRAP 0x1 ;  /* 0x000000040000795c */ /* 0x000fea0000300000 */
.L_x_39:
[----:B------:R-:W-:Y:S05]  /*2130*/  BSYNC.RECONVERGENT B0 ;  /* 0x0000000000007941 */ /* 0x000fea0003800200 */
.L_x_38:
        /* <DEDUP_REMOVED lines=14> */
[----:B------:R-:W-:Y:S02]  /*2220*/  USHF.L.U32 UR34, UR13, 0x7, URZ ;  /* 0x000000070d227899 */ /* 0x000fe400080006ff */
[----:B------:R-:W-:Y:S02]  /*2230*/  UIADD3 UR24, UPT, UPT, UR21, UR24, URZ ;  /* 0x0000001815187290 */ /* 0x000fe4000fffe0ff */
[----:B------:R-:W-:-:S02]  /*2240*/  UIADD3 UR22, UP0, UPT, UR42, 0x180, URZ ;  /* 0x000001802a167890 */ /* 0x000fc4000ff1e0ff */
[----:B------:R-:W-:Y:S02]  /*2250*/  UIADD3 UR4, UPT, UPT, UR21, UR4, URZ ;  /* 0x0000000415047290 */ /* 0x000fe4000fffe0ff */
[----:B------:R-:W-:Y:S02]  /*2260*/  ULOP3.LUT UR33, UR6, 0xfefffff8, URZ, 0xc0, !UPT ;  /* 0xfefffff806217892 */ /* 0x000fe4000f8ec0ff */
[----:B------:R-:W-:Y:S02]  /*2270*/  UIADD3.X UR15, UPT, UPT, URZ, UR43, URZ, UP1, !UPT ;  /* 0x0000002bff0f7290 */ /* 0x000fe40008ffe4ff */
[----:B------:R-:W-:Y:S02]  /*2280*/  UIADD3 UR32, UPT, UPT, UR24, 0x4300, URZ ;  /* 0x0000430018207890 */ /* 0x000fe4000fffe0ff */
[----:B------:R-:W-:Y:S02]  /*2290*/  UPRMT UR5, URZ, 0x5410, UR31 ;  /* 0x00005410ff057896 */ /* 0x000fe4000800001f */
[----:B------:R-:W-:-:S02]  /*22a0*/  UIADD3 UR26, UPT, UPT, UR34, 0x40, URZ ;  /* 0x00000040221a7890 */ /* 0x000fc4000fffe0ff */
[----:B------:R-:W-:Y:S02]  /*22b0*/  UIADD3 UR24, UPT, UPT, UR24, 0x6300, URZ ;  /* 0x0000630018187890 */ /* 0x000fe4000fffe0ff */
        /* <DEDUP_REMOVED lines=20> */
.L_x_41:
[----:B------:R-:W-:Y:S05]  /*2400*/  BSYNC.RECONVERGENT B0 ;  /* 0x0000000000007941 */ /* 0x000fea0003800200 */
.L_x_40:
[----:B------:R-:W-:Y:S01]  /*2410*/  UIADD3 UR13, UPT, UPT, UR13, 0x1, URZ ;  /* 0x000000010d0d7890 */ /* 0x000fe2000fffe0ff */
[----:B------:R-:W-:-:S03]  /*2420*/  UMOV UR7, UR29 ;  /* 0x0000001d00077c82 */ /* 0x000fc60008000000 */
[----:B------:R-:W-:-:S09]  /*2430*/  UISETP.NE.AND UP0, UPT, UR13, UR30, UPT ;  /* 0x0000001e0d00728c */ /* 0x000fd2000bf05270 */
[----:B------:R-:W-:Y:S05]  /*2440*/  BRA.U UP0, `(.L_x_42) ;  /* 0xfffffffd00007547 */ /* 0x000fea000b83ffff */
.L_x_34:
[C---:B------:R-:W-:Y:S01]  /*2450*/  LEA R3, R11.reuse, UR21, 0x3 ;  /* 0x000000150b037c11 */ /* 0x040fe2000f8e18ff */
[----:B------:R-:W-:Y:S01]  /*2460*/  NOP ;  /* 0x0000000000007918 */ /* 0x000fe20000000000 */
[----:B-1----:R-:W-:Y:S02]  /*2470*/  SHF.L.U32 R0, R10, 0x1f, RZ ;  /* 0x0000001f0a007819 */ /* 0x002fe400000006ff */
[----:B------:R-:W-:Y:S02]  /*2480*/  LEA R4, R11, UR21, 0x4 ;  /* 0x000000150b047c11 */ /* 0x000fe4000f8e20ff */
[----:B------:R-:W1:Y:S02]  /*2490*/  SYNCS.PHASECHK.TRANS64.TRYWAIT P0, [R3+URZ+0xb0], R0 ;  /* 0x0000b000030075a7 */ /* 0x000e6400080011ff */
[----:B-1----:R-:W-:Y:S05]  /*24a0*/  @!P0 BRA `(.L_x_43) ;  /* 0x0000006c00e88947 */ /* 0x002fea0003800000 */
.L_x_158:
[----:B------:R-:W4:Y:S01]  /*24b0*/  LDS.128 R4, [R4+0x140] ;  /* 0x0001400004047984 */ /* 0x000f220000000c00 */
[----:B------:R-:W-:Y:S01]  /*24c0*/  UISETP.GE.AND UP0, UPT, UR45, 0x1, UPT ;  /* 0x000000012d00788c */ /* 0x000fe2000bf06270 */
[----:B------:R-:W-:Y:S01]  /*24d0*/  @!PT LDS RZ, [RZ] ;  /* 0x00000000fffff984 */ /* 0x000fe20000000800 */
[----:B------:R-:W-:Y:S01]  /*24e0*/  @!PT LDS RZ, [RZ] ;  /* 0x00000000fffff984 */ /* 0x000fe20000000800 */
[----:B------:R-:W-:Y:S01]  /*24f0*/  @!PT LDS RZ, [RZ] ;  /* 0x00000000fffff984 */ /* 0x000fe20000000800 */
[----:B------:R-:W-:Y:S01]  /*2500*/  @!PT LDS RZ, [RZ] ;  /* 0x00000000fffff984 */ /* 0x000fe20000000800 */
[----:B------:R1:W-:Y:S06]  /*2510*/  MEMBAR.ALL.CTA ;  /* 0x0000000000007992 */ /* 0x0003ec0000008000 */
[----:B-1----:R-:W1:Y:S01]  /*2520*/  FENCE.VIEW.ASYNC.S ;  /* 0x00000000000073c6 */ /* 0x002e620000000000 */
[----:B----4-:R-:W-:-:S13]  /*2530*/  LOP3.LUT P0, RZ, R6, 0x1, RZ, 0xc0, !PT ;  /* 0x0000000106ff7812 */ /* 0x010fda000780c0ff */
[----:B-1----:R-:W-:Y:S01]  /*2540*/  VOTEU.ANY UP1, P0 ;  /* 0x0000000000ff7886 */ /* 0x002fe20000020100 */
[----:B------:R-:W-:-:S13]  /*2550*/  PLOP3.LUT P0, PT, PT, PT, UP1, 0x80, 0x8 ;  /* 0x000000000008781c */ /* 0x000fda0003f0f018 */
[----:B------:R-:W-:Y:S02]  /*2560*/  @P0 LOP3.LUT R0, R5, 0xffff, RZ, 0xc0, !PT ;  /* 0x0000ffff05000812 */ /* 0x000fe400078ec0ff */
[----:B--2---:R-:W-:Y:S02]  /*2570*/  @P0 MOV R2, R4 ;  /* 0x0000000400020202 */ /* 0x004fe40000000f00 */
[----:B------:R-:W-:Y:S01]  /*2580*/  @P0 R2UR UR5, R0 ;  /* 0x00000000000502ca */ /* 0x000fe200000e0000 */
[----:B------:R-:W-:Y:S01]  /*2590*/  VIADD R0, R3, 0xc0 ;  /* 0x000000c003007836 */ /* 0x000fe20000000000 */
[----:B------:R-:W-:Y:S02]  /*25a0*/  @P0 SHF.R.U32.HI R4, RZ, 0x10, R5 ;  /* 0x00000010ff040819 */ /* 0x000fe40000011605 */
[----:B------:R-:W-:Y:S02]  /*25b0*/  @P0 R2UR UR6, R2 ;  /* 0x00000000020602ca */ /* 0x000fe400000e0000 */
[----:B------:R-:W-:-:S02]  /*25c0*/  PRMT R0, RZ, 0x654, R0 ;  /* 0x00000654ff007816 */ /* 0x000fc40000000000 */
[----:B------:R-:W-:Y:S02]  /*25d0*/  @P0 R2UR UR4, R4 ;  /* 0x00000000040402ca */ /* 0x000fe400000e0000 */
[----:B------:R1:W-:Y:S03]  /*25e0*/  SYNCS.ARRIVE.TRANS64.RED.A1T0 RZ, [R0+URZ], RZ ;  /* 0x000000ff00ff79a7 */ /* 0x0003e600081004ff */
[----:B------:R-:W-:-:S04]  /*25f0*/  @UP1 UMOV UR44, UR5 ;  /* 0x00000005002c1c82 */ /* 0x000fc80008000000 */
[----:B------:R-:W-:-:S04]  /*2600*/  @UP1 UMOV UR46, UR6 ;  /* 0x00000006002e1c82 */ /* 0x000fc80008000000 */
[----:B------:R-:W-:Y:S01]  /*2610*/  @UP1 UMOV UR36, UR4 ;  /* 0x0000000400241c82 */ /* 0x000fe20008000000 */
[----:B------:R-:W-:Y:S05]  /*2620*/  BRA.U !UP0, `(.L_x_44) ;  /* 0x0000000108d47547 */ /* 0x000fea000b800000 */
[----:B------:R-:W2:Y:S01]  /*2630*/  LDCU.128 UR12, c[0x0][0xb10] ;  /* 0x00016200ff0c77ac */ /* 0x000ea20008000c00 */
[----:B------:R-:W4:Y:S01]  /*2640*/  LDCU UR22, c[0x0][0xb20] ;  /* 0x00016400ff1677ac */ /* 0x000f220008000800 */
[----:B------:R-:W3:Y:S01]  /*2650*/  LDCU UR20, c[0x0][0xb0c] ;  /* 0x00016180ff1477ac */ /* 0x000ee20008000800 */
[----:B------:R-:W1:Y:S01]  /*2660*/  LDCU.64 UR8, c[0x0][0xb28] ;  /* 0x00016500ff0877ac */ /* 0x000e620008000a00 */
[----:B------:R-:W-:Y:S02]  /*2670*/  UISETP.NE.AND UP3, UPT, UR45, 0x1, UPT ;  /* 0x000000012d00788c */ /* 0x000fe4000bf65270 */
[----:B--2---:R-:W-:Y:S02]  /*2680*/  UIMAD.WIDE.U32 UR6, UR48, UR15, URZ ;  /* 0x0000000f300672a5 */ /* 0x004fe4000f8e00ff */
[----:B------:R-:W-:Y:S02]  /*2690*/  UIMAD.WIDE.U32 UR4, UR49, UR12, URZ ;  /* 0x0000000c310472a5 */ /* 0x000fe4000f8e00ff */
[----:B------:R-:W-:-:S02]  /*26a0*/  UISETP.NE.AND UP0, UPT, UR14, 0x1, UPT ;  /* 0x000000010e00788c */ /* 0x000fc4000bf05270 */
[----:B------:R-:W-:Y:S01]  /*26b0*/  UIMAD.WIDE.U32 UR18, UR44, UR15, URZ ;  /* 0x0000000f2c1272a5 */ /* 0x000fe2000f8e00ff */
[----:B------:R-:W-:Y:S02]  /*26c0*/  UMOV UR6, UR7 ;  /* 0x0000000700067c82 */ /* 0x000fe40008000000 */
[----:B------:R-:W-:Y:S01]  /*26d0*/  UMOV UR4, UR5 ;  /* 0x0000000500047c82 */ /* 0x000fe20008000000 */
[----:B----4-:R-:W-:Y:S02]  /*26e0*/  USHF.R.U32.HI UR6, URZ, UR22, UR6 ;  /* 0x00000016ff067299 */ /* 0x010fe40008011606 */
[----:B---3--:R-:W-:Y:S02]  /*26f0*/  UISETP.NE.AND UP2, UPT, UR20, 0x1, UPT ;  /* 0x000000011400788c */ /* 0x008fe4000bf45270 */
[----:B------:R-:W-:Y:S02]  /*2700*/  USHF.R.U32.HI UR4, URZ, UR13, UR4 ;  /* 0x0000000dff047299 */ /* 0x000fe40008011604 */
[----:B------:R-:W-:-:S02]  /*2710*/  USEL UR5, UR48, UR6, !UP0 ;  /* 0x0000000630057287 */ /* 0x000fc4000c000000 */
[----:B------:R-:W-:Y:S02]  /*2720*/  USEL UR6, UR49, UR4, !UP2 ;  /* 0x0000000431067287 */ /* 0x000fe4000d000000 */
[----:B-1----:R-:W-:Y:S01]  /*2730*/  UIMAD.WIDE.U32 UR10, UR5, UR8, URZ ;  /* 0x00000008050a72a5 */ /* 0x002fe2000f8e00ff */
[----:B------:R-:W-:Y:S01]  /*2740*/  UMOV UR4, UR19 ;  /* 0x0000001300047c82 */ /* 0x000fe20008000000 */
[----:B------:R-:W-:Y:S02]  /*2750*/  UIMAD.WIDE.U32 UR16, UR46, UR12, URZ ;  /* 0x0000000c2e1072a5 */ /* 0x000fe4000f8e00ff */
[----:B------:R-:W-:-:S03]  /*2760*/  UIMAD.WIDE.U32 UR18, UR6, UR8, URZ ;  /* 0x00000008061272a5 */ /* 0x000fc6000f8e00ff */
[----:B------:R-:W-:Y:S01]  /*2770*/  UMOV UR10, UR11 ;  /* 0x0000000b000a7c82 */ /* 0x000fe20008000000 */
[----:B------:R-:W-:Y:S02]  /*2780*/  USHF.R.U32.HI UR4, URZ, UR22, UR4 ;  /* 0x00000016ff047299 */ /* 0x000fe40008011604 */
[----:B------:R-:W-:Y:S01]  /*2790*/  @UP3 USHF.R.U32.HI UR5, URZ, UR9, UR10 ;  /* 0x00000009ff053299 */ /* 0x000fe2000801160a */
[----:B------:R-:W-:Y:S01]  /*27a0*/  UMOV UR16, UR17 ;  /* 0x0000001100107c82 */ /* 0x000fe20008000000 */
[----:B------:R-:W-:Y:S01]  /*27b0*/  UMOV UR18, UR19 ;  /* 0x0000001300127c82 */ /* 0x000fe20008000000 */
[----:B------:R-:W-:Y:S02]  /*27c0*/  USHF.R.U32.HI UR13, URZ, UR13, UR16 ;  /* 0x0000000dff0d7299 */ /* 0x000fe40008011610 */
[----:B------:R-:W-:Y:S02]  /*27d0*/  USEL UR4, UR44, UR4, !UP0 ;  /* 0x000000042c047287 */ /* 0x000fe4000c000000 */
[----:B------:R-:W-:-:S02]  /*27e0*/  @UP3 USHF.R.U32.HI UR6, URZ, UR9, UR18 ;  /* 0x00000009ff063299 */ /* 0x000fc40008011612 */
[----:B------:R-:W-:Y:S02]  /*27f0*/  UIMAD UR7, UR45, UR5, URZ ;  /* 0x000000052d0772a4 */ /* 0x000fe4000f8e02ff */
[----:B------:R-:W-:Y:S02]  /*2800*/  USEL UR5, UR46, UR13, !UP2 ;  /* 0x0000000d2e057287 */ /* 0x000fe4000d000000 */
[----:B------:R-:W-:Y:S02]  /*2810*/  UIMAD UR10, UR45, UR6, URZ ;  /* 0x000000062d0a72a4 */ /* 0x000fe4000f8e02ff */
[----:B------:R-:W-:Y:S02]  /*2820*/  UISETP.GE.AND UP0, UPT, UR4, UR7, UPT ;  /* 0x000000070400728c */ /* 0x000fe4000bf06270 */
[----:B------:R-:W-:Y:S02]  /*2830*/  UIMAD.WIDE.U32 UR12, UR4, UR8, URZ ;  /* 0x00000008040c72a5 */ /* 0x000fe4000f8e00ff */
[----:B------:R-:W-:-:S02]  /*2840*/  UISETP.GE.OR UP0, UPT, UR5, UR10, UP0 ;  /* 0x0000000a0500728c */ /* 0x000fc40008706670 */
        /* <DEDUP_REMOVED lines=19> */
.L_x_44:
[----:B------:R-:W2:Y:S02]  /*2980*/  LDCU UR4, c[0x0][0xb30] ;  /* 0x00016600ff0477ac */ /* 0x000ea40008000800 */
[----:B--2---:R-:W-:-:S09]  /*2990*/  UISETP.NE.AND UP0, UPT, UR4, 0x1, UPT ;  /* 0x000000010400788c */ /* 0x004fd2000bf05270 */
[----:B------:R-:W-:Y:S05]  /*29a0*/  BRA.U UP0, `(.L_x_45) ;  /* 0x0000000100447547 */ /* 0x000fea000b800000 */
[----:B------:R-:W2:Y:S01]  /*29b0*/  LDCU.128 UR8, c[0x0][0xb10] ;  /* 0x00016200ff0877ac */ /* 0x000ea20008000c00 */
[----:B------:R-:W4:Y:S01]  /*29c0*/  LDCU UR12, c[0x0][0xb0c] ;  /* 0x00016180ff0c77ac */ /* 0x000f220008000800 */
[----:B------:R-:W1:Y:S01]  /*29d0*/  LDCU UR13, c[0x0][0xb20] ;  /* 0x00016400ff0d77ac */ /* 0x000e620008000800 */
[----:B--2---:R-:W-:Y:S02]  /*29e0*/  UIMAD.WIDE.U32 UR6, UR46, UR8, URZ ;  /* 0x000000082e0672a5 */ /* 0x004fe4000f8e00ff */
[----:B------:R-:W-:Y:S02]  /*29f0*/  UIMAD.WIDE.U32 UR4, UR44, UR11, URZ ;  /* 0x0000000b2c0472a5 */ /* 0x000fe4000f8e00ff */
[----:B----4-:R-:W-:Y:S02]  /*2a00*/  UISETP.NE.AND UP2, UPT, UR12, 0x1, UPT ;  /* 0x000000010c00788c */ /* 0x010fe4000bf45270 */
[----:B------:R-:W-:Y:S01]  /*2a10*/  UISETP.NE.AND UP0, UPT, UR10, 0x1, UPT ;  /* 0x000000010a00788c */ /* 0x000fe2000bf05270 */
[----:B------:R-:W-:-:S02]  /*2a20*/  UMOV UR6, UR7 ;  /* 0x0000000700067c82 */ /* 0x000fc40008000000 */
[----:B------:R-:W-:Y:S01]  /*2a30*/  UMOV UR4, UR5 ;  /* 0x0000000500047c82 */ /* 0x000fe20008000000 */
[----:B------:R-:W-:Y:S02]  /*2a40*/  USHF.R.U32.HI UR9, URZ, UR9, UR6 ;  /* 0x00000009ff097299 */ /* 0x000fe40008011606 */
[----:B-1----:R-:W-:Y:S02]  /*2a50*/  USHF.R.U32.HI UR4, URZ, UR13, UR4 ;  /* 0x0000000dff047299 */ /* 0x002fe40008011604 */
[----:B------:R-:W-:Y:S02]  /*2a60*/  USEL UR5, UR46, UR9, !UP2 ;  /* 0x000000092e057287 */ /* 0x000fe4000d000000 */
[----:B------:R-:W-:-:S04]  /*2a70*/  USEL UR4, UR44, UR4, !UP0 ;  /* 0x000000042c047287 */ /* 0x000fc8000c000000 */
[----:B------:R-:W-:Y:S02]  /*2a80*/  UIADD3 UR6, UPT, UPT, UR5, -UR4, URZ ;  /* 0x8000000405067290 */ /* 0x000fe4000fffe0ff */
[----:B------:R-:W-:Y:S02]  /*2a90*/  UIADD3 UR4, UPT, UPT, -UR5, UR4, URZ ;  /* 0x0000000405047290 */ /* 0x000fe4000fffe1ff */
[----:B------:R-:W-:Y:S02]  /*2aa0*/  UIMAD UR44, UR6, UR10, UR44 ;  /* 0x0000000a062c72a4 */ /* 0x000fe4000f8e022c */
[----:B------:R-:W-:-:S12]  /*2ab0*/  UIMAD UR46, UR4, UR12, UR46 ;  /* 0x0000000c042e72a4 */ /* 0x000fd8000f8e022e */
.L_x_45:
[----:B------:R-:W-:Y:S01]  /*2ac0*/  VIADD R11, R11, 0x1 ;  /* 0x000000010b0b7836 */ /* 0x000fe20000000000 */
[----:B------:R-:W-:Y:S01]  /*2ad0*/  R2UR UR4, R50 ;  /* 0x00000000320472ca */ /* 0x000fe200000e0000 */
[----:B------:R-:W-:Y:S01]  /*2ae0*/  UIADD3 UR24, UPT, UPT, UR44, UR63, URZ ;  /* 0x0000003f2c187290 */ /* 0x000fe2000fffe0ff */
[----:B------:R-:W-:Y:S02]  /*2af0*/  PLOP3.LUT P2, PT, PT, PT, PT, 0x80, 0x8 ;  /* 0x000000000008781c */ /* 0x000fe40003f4f070 */
[----:B------:R-:W-:-:S04]  /*2b00*/  ISETP.NE.AND P0, PT, R11, 0x2, PT ;  /* 0x000000020b00780c */ /* 0x000fc80003f05270 */
[----:B-1----:R-:W-:Y:S02]  /*2b10*/  SEL R0, RZ, 0x1, P0 ;  /* 0x00000001ff007807 */ /* 0x002fe40000000000 */
[----:B------:R-:W-:Y:S02]  /*2b20*/  SEL R11, R11, RZ, P0 ;  /* 0x000000ff0b0b7207 */ /* 0x000fe40000000000 */
[----:B------:R-:W-:Y:S01]  /*2b30*/  LOP3.LUT R10, R10, R0, RZ, 0x3c, !PT ;  /* 0x000000000a0a7212 */ /* 0x000fe200078e3cff */
[----:B------:R-:W-:Y:S01]  /*2b40*/  UIADD3 UR20, UPT, UPT, UR46, UR4, URZ ;  /* 0x000000042e147290 */ /* 0x000fe2000fffe0ff */
[----:B------:R-:W-:Y:S11]  /*2b50*/  BRA.U UP1, `(.L_x_46) ;  /* 0xffffffed01987547 */ /* 0x000ff6000b83ffff */
[----:B------:R-:W-:Y:S01]  /*2b60*/  UIADD3 UR21, UPT, UPT, UR21, 0x30, URZ ;  /* 0x0000003015157890 */ /* 0x000fe2000fffe0ff */
[----:B------:R-:W-:-:S03]  /*2b70*/  SHF.L.U32 R2, R12, 0x1f, RZ ;  /* 0x0000001f0c027819 */ /* 0x000fc600000006ff */
[----:B------:R-:W-:-:S09]  /*2b80*/  ULEA UR4, UR29, UR21, 0x3 ;  /* 0x000000151d047291 */ /* 0x000fd2000f8e18ff */
[----:B------:R-:W1:Y:S02]  /*2b90*/  SYNCS.PHASECHK.TRANS64.TRYWAIT P0, [UR4], R2 ;  /* 0x00000002ff0075a7 */ /* 0x000e640008001104 */
[----:B-1----:R-:W-:Y:S05]  /*2ba0*/  @!P0 BRA `(.L_x_47) ;  /* 0x00000068003c8947 */ /* 0x002fea0003800000 */
.L_x_160:
[----:B------:R-:W-:-:S04]  /*2bb0*/  UIADD3 UR4, UPT, UPT, UR29, 0x1, URZ ;  /* 0x000000011d047890 */ /* 0x000fc8000fffe0ff */
[----:B------:R-:W-:-:S04]  /*2bc0*/  UISETP.NE.AND UP0, UPT, UR4, 0x6, UPT ;  /* 0x000000060400788c */ /* 0x000fc8000bf05270 */
[----:B------:R-:W-:Y:S02]  /*2bd0*/  USEL UR6, URZ, 0x1, UP0 ;  /* 0x00000001ff067887 */ /* 0x000fe40008000000 */
[----:B------:R-:W-:-:S04]  /*2be0*/  USEL UR4, UR4, URZ, UP0 ;  /* 0x000000ff04047287 */ /* 0x000fc80008000000 */
[----:B------:R-:W-:Y:S01]  /*2bf0*/  ULEA UR5, UR4, UR21, 0x3 ;  /* 0x0000001504057291 */ /* 0x000fe2000f8e18ff */
[----:B-1----:R-:W-:-:S04]  /*2c00*/  LOP3.LUT R2, R12, UR6, RZ, 0x3c, !PT ;  /* 0x000000060c027c12 */ /* 0x002fc8000f8e3cff */
[----:B------:R-:W-:-:S04]  /*2c10*/  SHF.L.U32 R3, R2, 0x1f, RZ ;  /* 0x0000001f02037819 */ /* 0x000fc800000006ff */
[----:B------:R-:W1:Y:S02]  /*2c20*/  SYNCS.PHASECHK.TRANS64.TRYWAIT P0, [UR5], R3 ;  /* 0x00000003ff0075a7 */ /* 0x000e640008001105 */
[----:B-1----:R-:W-:Y:S05]  /*2c30*/  @!P0 BRA `(.L_x_48) ;  /* 0x0000006800308947 */ /* 0x002fea0003800000 */
.L_x_162:
[----:B------:R-:W-:-:S04]  /*2c40*/  UIADD3 UR4, UPT, UPT, UR4, 0x1, URZ ;  /* 0x0000000104047890 */ /* 0x000fc8000fffe0ff */
[----:B------:R-:W-:-:S04]  /*2c50*/  UISETP.NE.AND UP0, UPT, UR4, 0x6, UPT ;  /* 0x000000060400788c */ /* 0x000fc8000bf05270 */
[----:B------:R-:W-:Y:S02]  /*2c60*/  USEL UR6, URZ, 0x1, UP0 ;  /* 0x00000001ff067887 */ /* 0x000fe40008000000 */
[----:B------:R-:W-:-:S04]  /*2c70*/  USEL UR4, UR4, URZ, UP0 ;  /* 0x000000ff04047287 */ /* 0x000fc80008000000 */
[----:B------:R-:W-:Y:S01]  /*2c80*/  ULEA UR5, UR4, UR21, 0x3 ;  /* 0x0000001504057291 */ /* 0x000fe2000f8e18ff */
[----:B------:R-:W-:-:S04]  /*2c90*/  LOP3.LUT R2, R2, UR6, RZ, 0x3c, !PT ;  /* 0x0000000602027c12 */ /* 0x000fc8000f8e3cff */
[----:B-1----:R-:W-:-:S04]  /*2ca0*/  SHF.L.U32 R3, R2, 0x1f, RZ ;  /* 0x0000001f02037819 */ /* 0x002fc800000006ff */
[----:B------:R-:W1:Y:S02]  /*2cb0*/  SYNCS.PHASECHK.TRANS64.TRYWAIT P0, [UR5], R3 ;  /* 0x00000003ff0075a7 */ /* 0x000e640008001105 */
[----:B-1----:R-:W-:Y:S05]  /*2cc0*/  @!P0 BRA `(.L_x_49) ;  /* 0x0000006800248947 */ /* 0x002fea0003800000 */
.L_x_164:
        /* <DEDUP_REMOVED lines=9> */
.L_x_166:
        /* <DEDUP_REMOVED lines=9> */
.L_x_168:
[----:B------:R-:W-:-:S04]  /*2df0*/  UIADD3 UR4, UPT, UPT, UR4, 0x1, URZ ;  /* 0x0000000104047890 */ /* 0x000fc8000fffe0ff */
[----:B------:R-:W-:-:S04]  /*2e00*/  UISETP.NE.AND UP0, UPT, UR4, 0x6, UPT ;  /* 0x000000060400788c */ /* 0x000fc8000bf05270 */
[----:B------:R-:W-:Y:S02]  /*2e10*/  USEL UR5, URZ, 0x1, UP0 ;  /* 0x00000001ff057887 */ /* 0x000fe40008000000 */
[----:B------:R-:W-:-:S04]  /*2e20*/  USEL UR4, UR4, URZ, UP0 ;  /* 0x000000ff04047287 */ /* 0x000fc80008000000 */
[----:B------:R-:W-:Y:S01]  /*2e30*/  ULEA UR4, UR4, UR21, 0x3 ;  /* 0x0000001504047291 */ /* 0x000fe2000f8e18ff */
[----:B------:R-:W-:-:S04]  /*2e40*/  LOP3.LUT R2, R2, UR5, RZ, 0x3c, !PT ;  /* 0x0000000502027c12 */ /* 0x000fc8000f8e3cff */
[----:B------:R-:W-:Y:S01]  /*2e50*/  SHF.L.U32 R2, R2, 0x1f, RZ ;  /* 0x0000001f02027819 */ /* 0x000fe200000006ff */
[----:B-1----:R-:W-:-:S07]  /*2e60*/  IMAD.U32 R0, RZ, RZ, UR4 ;  /* 0x00000004ff007e24 */ /* 0x002fce000f8e00ff */
.L_x_52:
[----:B-1----:R1:W2:Y:S02]  /*2e70*/  SYNCS.PHASECHK.TRANS64.TRYWAIT P0, [R0+URZ], R2 ;  /* 0x00000002000075a7 */ /* 0x0022a400080011ff */
[----:B--2---:R-:W-:Y:S05]  /*2e80*/  @!P0 NANOSLEEP.SYNCS 0x989680 ;  /* 0x009896800000895d */ /* 0x004fea0003900000 */
[----:B------:R-:W2:Y:S02]  /*2e90*/  @!P0 SYNCS.PHASECHK.TRANS64 P0, [R0+URZ], R2 ;  /* 0x00000002000085a7 */ /* 0x000ea400080010ff */
[----:B--2---:R-:W-:Y:S05]  /*2ea0*/  @P0 EXIT ;  /* 0x000000000000094d */ /* 0x004fea0003800000 */
[----:B------:R-:W-:Y:S05]  /*2eb0*/  BRA `(.L_x_52) ;  /* 0xfffffffc00ec7947 */ /* 0x000fea000383ffff */
.L_x_22:
[----:B------:R-:W-:-:S04]  /*2ec0*/  UISETP.NE.AND UP0, UPT, UR47, URZ, UPT ;  /* 0x000000ff2f00728c */ /* 0x000fc8000bf05270 */
[----:B------:R-:W-:-:S09]  /*2ed0*/  UISETP.NE.OR UP0, UPT, UR21, 0x1, UP0 ;  /* 0x000000011500788c */ /* 0x000fd20008705670 */
[----:B------:R-:W-:Y:S05]  /*2ee0*/  BRA.U UP0, `(.L_x_53) ;  /* 0x0000000500487547 */ /* 0x000fea000b800000 */
[----:B------:R-:W-:Y:S01]  /*2ef0*/  ISETP.GE.U32.AND P2, PT, R0, 0x4, PT ;  /* 0x000000040000780c */ /* 0x000fe20003f46070 */
[----:B------:R-:W-:Y:S01]  /*2f00*/  IMAD.MOV.U32 R12, RZ, RZ, 0x1 ;  /* 0x00000001ff0c7424 */ /* 0x000fe200078e00ff */
[----:B------:R-:W-:Y:S02]  /*2f10*/  CS2R R10, SRZ ;  /* 0x00000000000a7805 */ /* 0x000fe4000001ff00 */
[----:B------:R-:W-:Y:S01]  /*2f20*/  CS2R R8, SRZ ;  /* 0x0000000000087805 */ /* 0x000fe2000001ff00 */
[----:B------:R-:W-:Y:S01]  /*2f30*/  UMOV UR6, 0x400 ;  /* 0x0000040000067882 */ /* 0x000fe20000000000 */
[----:B------:R-:W-:Y:S01]  /*2f40*/  UMOV UR5, URZ ;  /* 0x000000ff00057c82 */ /* 0x000fe20008000000 */
[----:B------:R-:W-:-:S12]  /*2f50*/  ULEA UR6, UR47, UR6, 0x18 ;  /* 0x000000062f067291 */ /* 0x000fd8000f8ec0ff */
.L_x_57:
[----:B------:R-:W-:Y:S02]  /*2f60*/  LEA R2, R8, UR6, 0x3 ;  /* 0x0000000608027c11 */ /* 0x000fe4000f8e18ff */
[----:B------:R-:W-:-:S03]  /*2f70*/  SHF.L.U32 R4, R9, 0x1f, RZ ;  /* 0x0000001f09047819 */ /* 0x000fc600000006ff */
[----:B------:R-:W-:Y:S01]  /*2f80*/  VIADD R5, R2, 0x120 ;  /* 0x0000012002057836 */ /* 0x000fe20000000000 */
[----:B------:R-:W1:Y:S02]  /*2f90*/  SYNCS.PHASECHK.TRANS64.TRYWAIT P0, [R2+URZ+0x110], R4 ;  /* 0x00011004020075a7 */ /* 0x000e6400080011ff */
[----:B-1----:R-:W-:Y:S05]  /*2fa0*/  @!P0 BRA `(.L_x_54) ;  /* 0x0000006400b48947 */ /* 0x002fea0003800000 */
.L_x_169:
[----:B------:R-:W-:Y:S01]  /*2fb0*/  ULEA UR4, UR5, UR6, 0x3 ;  /* 0x0000000605047291 */ /* 0x000fe2000f8e18ff */
[----:B-1----:R-:W-:Y:S01]  /*2fc0*/  PRMT R2, RZ, 0x654, R5 ;  /* 0x00000654ff027816 */ /* 0x002fe20000000005 */
[----:B------:R-:W-:Y:S01]  /*2fd0*/  @!P2 IMAD.MOV.U32 R4, RZ, RZ, 0x10 ;  /* 0x00000010ff04a424 */ /* 0x000fe200078e00ff */
[----:B------:R-:W-:Y:S01]  /*2fe0*/  SHF.L.U32 R5, R12, 0x1f, RZ ;  /* 0x0000001f0c057819 */ /* 0x000fe200000006ff */
[----:B------:R-:W-:Y:S01]  /*2ff0*/  UIADD3 UR7, UPT, UPT, UR4, 0xb0, URZ ;  /* 0x000000b004077890 */ /* 0x000fe2000fffe0ff */
[----:B------:R1:W-:Y:S05]  /*3000*/  SYNCS.ARRIVE.TRANS64.RED.A1T0 RZ, [R2+URZ], RZ ;  /* 0x000000ff02ff79a7 */ /* 0x0003ea00081004ff */
[----:B------:R-:W-:Y:S01]  /*3010*/  IMAD.U32 R6, RZ, RZ, UR7 ;  /* 0x00000007ff067e24 */ /* 0x000fe2000f8e00ff */
[----:B------:R-:W2:Y:S04]  /*3020*/  SYNCS.PHASECHK.TRANS64.TRYWAIT P0, [UR4+0xc0], R5 ;  /* 0x0000c005ff0075a7 */ /* 0x000ea80008001104 */
[----:B------:R-:W-:Y:S01]  /*3030*/  PRMT R6, R0, 0x654, R6 ;  /* 0x0000065400067816 */ /* 0x000fe20000000006 */
[----:B-12---:R-:W-:Y:S06]  /*3040*/  @!P0 BRA `(.L_x_55) ;  /* 0x0000006400a08947 */ /* 0x006fec0003800000 */
.L_x_171:
[----:B------:R-:W-:Y:S01]  /*3050*/  ULEA UR8, UR5, UR6, 0x4 ;  /* 0x0000000605087291 */ /* 0x000fe2000f8e20ff */
[----:B------:R-:W-:Y:S01]  /*3060*/  SEL R3, R6, R3, !P2 ;  /* 0x0000000306037207 */ /* 0x000fe20005000000 */
[----:B------:R-:W-:Y:S01]  /*3070*/  UIADD3 UR9, UPT, UPT, UR4, 0xb0, URZ ;  /* 0x000000b004097890 */ /* 0x000fe2000fffe0ff */
[----:B-1----:R-:W-:Y:S01]  /*3080*/  LEA R2, R11, UR6, 0x3 ;  /* 0x000000060b027c11 */ /* 0x002fe2000f8e18ff */
[----:B------:R-:W-:Y:S01]  /*3090*/  UIADD3 UR8, UPT, UPT, UR8, 0x140, URZ ;  /* 0x0000014008087890 */ /* 0x000fe2000fffe0ff */
[----:B------:R1:W-:Y:S01]  /*30a0*/  @!P2 SYNCS.ARRIVE.TRANS64.RED RZ, [R3+URZ], R4 ;  /* 0x0000000403ffa9a7 */ /* 0x0003e200080004ff */
[----:B------:R-:W-:Y:S01]  /*30b0*/  UIADD3 UR4, UPT, UPT, UR5, 0x1, URZ ;  /* 0x0000000105047890 */ /* 0x000fe2000fffe0ff */
[----:B------:R-:W-:-:S03]  /*30c0*/  VIADD R8, R8, 0x1 ;  /* 0x0000000108087836 */ /* 0x000fc60000000000 */
[----:B------:R-:W-:Y:S02]  /*30d0*/  UISETP.NE.AND UP0, UPT, UR4, 0x2, UPT ;  /* 0x000000020400788c */ /* 0x000fe4000bf05270 */
[----:B------:R-:W-:Y:S01]  /*30e0*/  ISETP.NE.AND P0, PT, R8, 0x2, PT ;  /* 0x000000020800780c */ /* 0x000fe20003f05270 */
[----:B------:R-:W-:Y:S06]  /*30f0*/  UGETNEXTWORKID.BROADCAST [UR8], [UR9] ;  /* 0x00000000080073ca */ /* 0x000fec0008000100 */
[----:B------:R-:W-:Y:S02]  /*3100*/  USEL UR7, URZ, 0x1, UP0 ;  /* 0x00000001ff077887 */ /* 0x000fe40008000000 */
[----:B------:R-:W-:-:S04]  /*3110*/  USEL UR5, UR4, URZ, UP0 ;  /* 0x000000ff04057287 */ /* 0x000fc80008000000 */
[----:B------:R-:W-:Y:S02]  /*3120*/  LOP3.LUT R12, R12, UR7, RZ, 0x3c, !PT ;  /* 0x000000070c0c7c12 */ /* 0x000fe4000f8e3cff */
[----:B-1----:R-:W-:-:S04]  /*3130*/  SHF.L.U32 R4, R10, 0x1f, RZ ;  /* 0x0000001f0a047819 */ /* 0x002fc800000006ff */
[----:B------:R-:W1:Y:S02]  /*3140*/  SYNCS.PHASECHK.TRANS64.TRYWAIT P1, [R2+URZ+0xb0], R4 ;  /* 0x0000b004020075a7 */ /* 0x000e6400080211ff */
[----:B-1----:R-:W-:Y:S05]  /*3150*/  @!P1 BRA `(.L_x_56) ;  /* 0x0000006400749947 */ /* 0x002fea0003800000 */
.L_x_172:
[C---:B-1----:R-:W-:Y:S01]  /*3160*/  LEA R4, R11.reuse, UR6, 0x4 ;  /* 0x000000060b047c11 */ /* 0x042fe2000f8e20ff */
[----:B------:R-:W-:Y:S01]  /*3170*/  VIADD R2, R2, 0xc0 ;  /* 0x000000c002027836 */ /* 0x000fe20000000000 */
[----:B------:R-:W-:Y:S01]  /*3180*/  SEL R8, R8, RZ, P0 ;  /* 0x000000ff08087207 */ /* 0x000fe20000000000 */
[----:B------:R-:W-:-:S03]  /*3190*/  VIADD R11, R11, 0x1 ;  /* 0x000000010b0b7836 */ /* 0x000fc60000000000 */
[----:B------:R-:W1:Y:S01]  /*31a0*/  LDS.128 R4, [R4+0x140] ;  /* 0x0001400004047984 */ /* 0x000e620000000c00 */
[----:B------:R-:W-:Y:S02]  /*31b0*/  PRMT R2, RZ, 0x654, R2 ;  /* 0x00000654ff027816 */ /* 0x000fe40000000002 */
[C---:B------:R-:W-:Y:S01]  /*31c0*/  ISETP.NE.AND P1, PT, R11.reuse, 0x2, PT ;  /* 0x000000020b00780c */ /* 0x040fe20003f25270 */
[----:B------:R-:W-:Y:S01]  /*31d0*/  @!PT LDS RZ, [RZ] ;  /* 0x00000000fffff984 */ /* 0x000fe20000000800 */
[----:B------:R-:W-:Y:S01]  /*31e0*/  @!PT LDS RZ, [RZ] ;  /* 0x00000000fffff984 */ /* 0x000fe20000000800 */
[----:B------:R-:W-:Y:S01]  /*31f0*/  @!PT LDS RZ, [RZ] ;  /* 0x00000000fffff984 */ /* 0x000fe20000000800 */
[----:B------:R-:W-:Y:S01]  /*3200*/  @!PT LDS RZ, [RZ] ;  /* 0x00000000fffff984 */ /* 0x000fe20000000800 */
[----:B------:R2:W-:Y:S06]  /*3210*/  MEMBAR.ALL.CTA ;  /* 0x0000000000007992 */ /* 0x0005ec0000008000 */
[----:B--2---:R-:W2:Y:S01]  /*3220*/  FENCE.VIEW.ASYNC.S ;  /* 0x00000000000073c6 */ /* 0x004ea20000000000 */
[----:B------:R-:W-:Y:S01]  /*3230*/  SEL R11, R11, RZ, P1 ;  /* 0x000000ff0b0b7207 */ /* 0x000fe20000800000 */
[----:B--2---:R2:W-:Y:S01]  /*3240*/  SYNCS.ARRIVE.TRANS64.RED.A1T0 RZ, [R2+URZ], RZ ;  /* 0x000000ff02ff79a7 */ /* 0x0045e200081004ff */
[----:B-1----:R-:W-:-:S02]  /*3250*/  LOP3.LUT P3, RZ, R6, 0x1, RZ, 0xc0, !PT ;  /* 0x0000000106ff7812 */ /* 0x002fc4000786c0ff */
[----:B------:R-:W-:-:S04]  /*3260*/  SEL R4, RZ, 0x1, P1 ;  /* 0x00000001ff047807 */ /* 0x000fc80000800000 */
[----:B------:R-:W-:Y:S02]  /*3270*/  LOP3.LUT R10, R10, R4, RZ, 0x3c, !PT ;  /* 0x000000040a0a7212 */ /* 0x000fe400078e3cff */
[----:B--2---:R-:W-:-:S04]  /*3280*/  SEL R2, RZ, 0x1, P0 ;  /* 0x00000001ff027807 */ /* 0x004fc80000000000 */
[----:B------:R-:W-:Y:S01]  /*3290*/  LOP3.LUT R9, R9, R2, RZ, 0x3c, !PT ;  /* 0x0000000209097212 */ /* 0x000fe200078e3cff */
[----:B------:R-:W-:Y:S06]  /*32a0*/  @P3 BRA `(.L_x_57) ;  /* 0xfffffffc002c3947 */ /* 0x000fec000383ffff */
[----:B------:R-:W-:Y:S01]  /*32b0*/  ULEA UR4, UR5, UR6, 0x3 ;  /* 0x0000000605047291 */ /* 0x000fe2000f8e18ff */
[----:B------:R-:W-:-:S08]  /*32c0*/  SHF.L.U32 R2, R12, 0x1f, RZ ;  /* 0x0000001f0c027819 */ /* 0x000fd000000006ff */
[----:B------:R-:W1:Y:S02]  /*32d0*/  SYNCS.PHASECHK.TRANS64 P0, [UR4+0xc0], R2 ;  /* 0x0000c002ff0075a7 */ /* 0x000e640008001004 */
[----:B-1----:R-:W-:Y:S05]  /*32e0*/  @P0 BRA `(.L_x_58) ;  /* 0x0000000000080947 */ /* 0x002fea0003800000 */
[----:B------:R-:W1:Y:S02]  /*32f0*/  SYNCS.PHASECHK.TRANS64.TRYWAIT P0, [UR4+0xc0], R2 ;  /* 0x0000c002ff0075a7 */ /* 0x000e640008001104 */
[----:B-1----:R-:W-:Y:S05]  /*3300*/  @!P0 BRA `(.L_x_59) ;  /* 0x00000064001c8947 */ /* 0x002fea0003800000 */
.L_x_58:
[----:B------:R-:W-:-:S04]  /*3310*/  UIADD3 UR7, UPT, UPT, UR5, 0x1, URZ ;  /* 0x0000000105077890 */ /* 0x000fc8000fffe0ff */
[----:B------:R-:W-:-:S04]  /*3320*/  UISETP.NE.AND UP0, UPT, UR7, 0x2, UPT ;  /* 0x000000020700788c */ /* 0x000fc8000bf05270 */
[----:B------:R-:W-:Y:S02]  /*3330*/  USEL UR8, URZ, 0x1, UP0 ;  /* 0x00000001ff087887 */ /* 0x000fe40008000000 */
[----:B------:R-:W-:-:S04]  /*3340*/  USEL UR7, UR7, URZ, UP0 ;  /* 0x000000ff07077287 */ /* 0x000fc80008000000 */
[----:B------:R-:W-:Y:S01]  /*3350*/  ULEA UR7, UR7, UR6, 0x3 ;  /* 0x0000000607077291 */ /* 0x000fe2000f8e18ff */
[----:B-1----:R-:W-:-:S04]  /*3360*/  LOP3.LUT R2, R12, UR8, RZ, 0x3c, !PT ;  /* 0x000000080c027c12 */ /* 0x002fc8000f8e3cff */
[----:B------:R-:W-:-:S04]  /*3370*/  SHF.L.U32 R0, R2, 0x1f, RZ ;  /* 0x0000001f02007819 */ /* 0x000fc800000006ff */
[----:B------:R-:W1:Y:S02]  /*3380*/  SYNCS.PHASECHK.TRANS64 P0, [UR7+0xc0], R0 ;  /* 0x0000c000ff0075a7 */ /* 0x000e640008001007 */
[----:B-1----:R-:W-:Y:S05]  /*3390*/  @P0 EXIT ;  /* 0x000000000000094d */ /* 0x002fea0003800000 */
[----:B------:R-:W-:Y:S02]  /*33a0*/  SHF.L.U32 R2, R2, 0x1f, RZ ;  /* 0x0000001f02027819 */ /* 0x000fe400000006ff */
[----:B------:R-:W-:-:S07]  /*33b0*/  MOV R0, UR7 ;  /* 0x0000000700007c02 */ /* 0x000fce0008000f00 */
.L_x_60:
[----:B-1----:R1:W2:Y:S02]  /*33c0*/  SYNCS.PHASECHK.TRANS64.TRYWAIT P0, [R0+URZ+0xc0], R2 ;  /* 0x0000c002000075a7 */ /* 0x0022a400080011ff */
[----:B--2---:R-:W-:Y:S05]  /*33d0*/  @!P0 NANOSLEEP.SYNCS 0x989680 ;  /* 0x009896800000895d */ /* 0x004fea0003900000 */
[----:B------:R-:W2:Y:S02]  /*33e0*/  @!P0 SYNCS.PHASECHK.TRANS64 P0, [R0+URZ+0xc0], R2 ;  /* 0x0000c002000085a7 */ /* 0x000ea400080010ff */
[----:B--2---:R-:W-:Y:S05]  /*33f0*/  @P0 EXIT ;  /* 0x000000000000094d */ /* 0x004fea0003800000 */
[----:B------:R-:W-:Y:S05]  /*3400*/  BRA `(.L_x_60) ;  /* 0xfffffffc00ec7947 */ /* 0x000fea000383ffff */
.L_x_53:
[----:B------:R-:W-:Y:S05]  /*3410*/  BRA.U UP4, `(.L_x_61) ;  /* 0x0000001504487547 */ /* 0x000fea000b800000 */
[----:B------:R-:W-:Y:S01]  /*3420*/  UMOV UR4, 0x40 ;  /* 0x0000004000047882 */ /* 0x000fe20000000000 */
[----:B------:R-:W-:Y:S01]  /*3430*/  NOP ;  /* 0x0000000000007918 */ /* 0x000fe20000000000 */
[----:B------:R-:W-:Y:S01]  /*3440*/  ULEA UR5, UR47, UR4, 0x18 ;  /* 0x000000042f057291 */ /* 0x000fe2000f8ec0ff */
[----:B------:R-:W-:Y:S02]  /*3450*/  UMOV UR6, 0x400 ;  /* 0x0000040000067882 */ /* 0x000fe40000000000 */
[----:B------:R-:W-:-:S06]  /*3460*/  ULEA UR6, UR47, UR6, 0x18 ;  /* 0x000000062f067291 */ /* 0x000fcc000f8ec0ff */
[----:B------:R-:W1:Y:S02]  /*3470*/  LDS.U8 R0, [UR5+0x1c] ;  /* 0x00001c05ff007984 */ /* 0x000e640008000000 */
[----:B-1----:R-:W-:-:S13]  /*3480*/  ISETP.NE.AND P0, PT, R0, RZ, PT ;  /* 0x000000ff0000720c */ /* 0x002fda0003f05270 */
[----:B------:R-:W-:Y:S05]  /*3490*/  @P0 BRA `(.L_x_62) ;  /* 0x0000000400080947 */ /* 0x000fea0003800000 */
[----:B------:R-:W-:Y:S02]  /*34a0*/  UISETP.NE.U32.AND UP1, UPT, UR68, 0x1, UPT ;  /* 0x000000014400788c */ /* 0x000fe4000bf25070 */
[----:B------:R-:W-:-:S07]  /*34b0*/  UIADD3 UR7, UPT, UPT, UR5, 0x8, URZ ;  /* 0x0000000805077890 */ /* 0x000fce000fffe0ff */
[----:B------:R-:W-:Y:S05]  /*34c0*/  BRA.U !UP1, `(.L_x_63) ;  /* 0x00000001099c7547 */ /* 0x000fea000b800000 */
[----:B------:R-:W-:Y:S01]  /*34d0*/  ELECT P0, URZ, PT ;  /* 0x0000000000ff782f */ /* 0x000fe20003800000 */
[----:B------:R-:W-:-:S12]  /*34e0*/  BSSY B0, `(.L_x_63) ;  /* 0x0000025000007945 */ /* 0x000fd80003800000 */
[----:B------:R-:W-:Y:S05]  /*34f0*/  @!P0 BRA `(.L_x_64) ;  /* 0x00000000008c8947 */ /* 0x000fea0003800000 */
[----:B------:R-:W-:-:S05]  /*3500*/  UMOV UR4, 0x10 ;  /* 0x0000001000047882 */ /* 0x000fca0000000000 */
[----:B------:R-:W-:Y:S04]  /*3510*/  DEPBAR.LE SB1, 0x36 ;  /* 0x00009d800000791a */ /* 0x000fe80000000000 */
[----:B------:R-:W1:Y:S02]  /*3520*/  UTCATOMSWS.2CTA.FIND_AND_SET.ALIGN UP0, UR4, UR4 ;  /* 0x00000004000475e3 */ /* 0x000e640008200800 */
[----:B-1----:R-:W-:Y:S01]  /*3530*/  MOV R10, UR4 ;  /* 0x00000004000a7c02 */ /* 0x002fe20008000f00 */
[----:B------:R-:W-:Y:S06]  /*3540*/  BRA.U UP0, `(.L_x_65) ;  /* 0x0000000100187547 */ /* 0x000fec000b800000 */
.L_x_66:
[----:B------:R-:W-:Y:S05]  /*3550*/  NANOSLEEP 0x64 ;  /* 0x000000640000795d */ /* 0x000fea0003800000 */
[----:B------:R-:W-:-:S05]  /*3560*/  UMOV UR4, 0x10 ;  /* 0x0000001000047882 */ /* 0x000fca0000000000 */
[----:B------:R-:W-:Y:S04]  /*3570*/  DEPBAR.LE SB1, 0x36 ;  /* 0x00009d800000791a */ /* 0x000fe80000000000 */
[----:B------:R-:W1:Y:S02]  /*3580*/  UTCATOMSWS.2CTA.FIND_AND_SET.ALIGN UP0, UR4, UR4 ;  /* 0x00000004000475e3 */ /* 0x000e640008200800 */
[----:B-1----:R-:W-:Y:S01]  /*3590*/  MOV R10, UR4 ;  /* 0x00000004000a7c02 */ /* 0x002fe20008000f00 */
[----:B------:R-:W-:Y:S05]  /*35a0*/  BRA.U !UP0, `(.L_x_66) ;  /* 0xfffffffd08e87547 */ /* 0x000fea000b83ffff */
.L_x_65:
[----:B------:R-:W1:Y:S01]  /*35b0*/  LDS R6, [UR5+0x10] ;  /* 0x00001005ff067984 */ /* 0x000e620008000800 */
[----:B------:R-:W-:Y:S01]  /*35c0*/  IMAD.U32 R0, RZ, RZ, UR6 ;  /* 0x00000006ff007e24 */ /* 0x000fe2000f8e00ff */
[----:B------:R-:W-:-:S03]  /*35d0*/  MOV R4, UR69 ;  /* 0x0000004500047c02 */ /* 0x000fc60008000f00 */
[----:B------:R-:W-:Y:S01]  /*35e0*/  VIADD R0, R0, 0x160 ;  /* 0x0000016000007836 */ /* 0x000fe20000000000 */
[----:B-1----:R-:W-:-:S04]  /*35f0*/  SHF.L.U32 R6, R6, 0x1f, RZ ;  /* 0x0000001f06067819 */ /* 0x002fc800000006ff */
[----:B------:R-:W1:Y:S02]  /*3600*/  SYNCS.PHASECHK.TRANS64.TRYWAIT P0, [UR5+0x8], R6 ;  /* 0x00000806ff0075a7 */ /* 0x000e640008001105 */
[----:B-1----:R-:W-:Y:S05]  /*3610*/  @P0 BRA `(.L_x_67) ;  /* 0x0000000000080947 */ /* 0x002fea0003800000 */
[----:B------:R-:W1:Y:S02]  /*3620*/  SYNCS.PHASECHK.TRANS64.TRYWAIT P0, [UR5+0x8], R6 ;  /* 0x00000806ff0075a7 */ /* 0x000e640008001105 */
[----:B-1----:R-:W-:Y:S05]  /*3630*/  @!P0 BRA `(.L_x_68) ;  /* 0x0000006000688947 */ /* 0x002fea0003800000 */
.L_x_67:
[----:B------:R-:W-:Y:S01]  /*3640*/  PRMT R4, R4, 0x654, R0 ;  /* 0x0000065404047816 */ /* 0x000fe20000000000 */
[----:B------:R-:W-:Y:S01]  /*3650*/  HFMA2 R0, -RZ, RZ, 0, 5.9604644775390625e-08 ;  /* 0x00000001ff007431 */ /* 0x000fe200000001ff */
[----:B------:R-:W-:Y:S01]  /*3660*/  UPRMT UR4, UR69, 0x654, UR7 ;  /* 0x0000065445047896 */ /* 0x000fe20008000007 */
[----:B------:R-:W-:Y:S02]  /*3670*/  IMAD.MOV.U32 R8, RZ, RZ, 0xffff ;  /* 0x0000ffffff087424 */ /* 0x000fe400078e00ff */
[----:B-1----:R-:W-:Y:S02]  /*3680*/  IMAD.MOV.U32 R6, RZ, RZ, 0x4 ;  /* 0x00000004ff067424 */ /* 0x002fe400078e00ff */
[----:B------:R-:W-:Y:S01]  /*3690*/  IMAD.SHL.U32 R9, R10, 0x20, RZ ;  /* 0x000000200a097824 */ /* 0x000fe200078e00ff */
[----:B------:R-:W-:Y:S02]  /*36a0*/  MOV R5, UR4 ;  /* 0x0000000400057c02 */ /* 0x000fe40008000f00 */
[-C--:B------:R-:W-:Y:S01]  /*36b0*/  SHF.L.U32 R8, R8, R10.reuse, RZ ;  /* 0x0000000a08087219 */ /* 0x080fe200000006ff */
[----:B------:R1:W-:Y:S01]  /*36c0*/  SYNCS.ARRIVE.TRANS64.RED RZ, [UR4], R6 ;  /* 0x00000006ffff79a7 */ /* 0x0003e20008000404 */
[----:B------:R-:W-:Y:S01]  /*36d0*/  SHF.L.U32 R7, R0, R10, RZ ;  /* 0x0000000a00077219 */ /* 0x000fe200000006ff */
[----:B------:R1:W-:Y:S04]  /*36e0*/  STS [UR6+0x160], R9 ;  /* 0x00016009ff007988 */ /* 0x0003e80008000806 */
[----:B------:R1:W-:Y:S04]  /*36f0*/  STAS [R4.64], R10 ;  /* 0x0000000a04007dbd */ /* 0x0003e8000c0008ff */
[----:B------:R1:W-:Y:S04]  /*3700*/  ATOMS.OR RZ, [UR5+0x14], R8 ;  /* 0x00001408ffff798c */ /* 0x0003e8000b000005 */
[----:B------:R1:W-:Y:S04]  /*3710*/  ATOMS.OR RZ, [UR5+0x18], R7 ;  /* 0x00001807ffff798c */ /* 0x0003e8000b000005 */
[----:B------:R1:W-:Y:S02]  /*3720*/  ATOMS.XOR RZ, [UR5+0x10], R0 ;  /* 0x00001000ffff798c */ /* 0x0003e4000b800005 */
.L_x_64:
[----:B------:R-:W-:Y:S05]  /*3730*/  BSYNC B0 ;  /* 0x0000000000007941 */ /* 0x000fea0003800000 */
.L_x_63:
[----:B------:R-:W-:Y:S05]  /*3740*/  BRA.U UP1, `(.L_x_69) ;  /* 0x00000001016c7547 */ /* 0x000fea000b800000 */
[----:B------:R-:W-:-:S03]  /*3750*/  UMOV UR4, 0xffffffff ;  /* 0xffffffff00047882 */ /* 0x000fc60000000000 */
[----:B------:R-:W-:Y:S05]  /*3760*/  BRA.DIV UR4, `(.L_x_70) ;  /* 0x0000006204347947 */ /* 0x000fea000b800000 */
[----:B------:R-:W-:-:S13]  /*3770*/  ELECT P6, URZ, PT ;  /* 0x0000000000ff782f */ /* 0x000fda00038c0000 */
.L_x_176:
[----:B------:R-:W-:Y:S05]  /*3780*/  @!P6 BRA `(.L_x_69) ;  /* 0x00000000005ce947 */ /* 0x000fea0003800000 */
[----:B-1----:R-:W1:Y:S02]  /*3790*/  LDS R4, [UR5+0x10] ;  /* 0x00001005ff047984 */ /* 0x002e640008000800 */
[----:B-1----:R-:W-:-:S04]  /*37a0*/  SHF.L.U32 R4, R4, 0x1f, RZ ;  /* 0x0000001f04047819 */ /* 0x002fc800000006ff */
[----:B------:R-:W1:Y:S02]  /*37b0*/  SYNCS.PHASECHK.TRANS64.TRYWAIT P0, [UR5+0x8], R4 ;  /* 0x00000804ff0075a7 */ /* 0x000e640008001105 */
[----:B-1----:R-:W-:Y:S05]  /*37c0*/  @P0 BRA `(.L_x_71) ;  /* 0x0000000000080947 */ /* 0x002fea0003800000 */
[----:B------:R-:W1:Y:S02]  /*37d0*/  SYNCS.PHASECHK.TRANS64.TRYWAIT P0, [UR5+0x8], R4 ;  /* 0x00000804ff0075a7 */ /* 0x000e640008001105 */
[----:B-1----:R-:W-:Y:S05]  /*37e0*/  @!P0 BRA `(.L_x_72) ;  /* 0x0000006000348947 */ /* 0x002fea0003800000 */
.L_x_71:
[----:B------:R-:W2:Y:S01]  /*37f0*/  LDS R6, [UR6+0x160] ;  /* 0x00016006ff067984 */ /* 0x000ea20008000800 */
[----:B-1----:R-:W-:Y:S02]  /*3800*/  HFMA2 R0, -RZ, RZ, 0, 5.9604644775390625e-08 ;  /* 0x00000001ff007431 */ /* 0x002fe400000001ff */
[----:B------:R-:W-:Y:S01]  /*3810*/  IMAD.MOV.U32 R4, RZ, RZ, 0xffff ;  /* 0x0000ffffff047424 */ /* 0x000fe200078e00ff */
[----:B------:R-:W-:Y:S01]  /*3820*/  UPRMT UR4, UR69, 0x654, UR7 ;  /* 0x0000065445047896 */ /* 0x000fe20008000007 */
[----:B--2---:R-:W-:-:S03]  /*3830*/  IMAD.SHL.U32 R5, R6, 0x20, RZ ;  /* 0x0000002006057824 */ /* 0x004fc600078e00ff */
[-C--:B------:R-:W-:Y:S02]  /*3840*/  SHF.L.U32 R4, R4, R6.reuse, RZ ;  /* 0x0000000604047219 */ /* 0x080fe400000006ff */
[----:B------:R-:W-:Y:S01]  /*3850*/  SHF.L.U32 R6, R0, R6, RZ ;  /* 0x0000000600067219 */ /* 0x000fe200000006ff */
[----:B------:R2:W-:Y:S04]  /*3860*/  STS [UR6+0x160], R5 ;  /* 0x00016005ff007988 */ /* 0x0005e80008000806 */
[----:B------:R2:W-:Y:S04]  /*3870*/  ATOMS.OR RZ, [UR5+0x14], R4 ;  /* 0x00001404ffff798c */ /* 0x0005e8000b000005 */
[----:B------:R2:W-:Y:S01]  /*3880*/  ATOMS.OR RZ, [UR5+0x18], R6 ;  /* 0x00001806ffff798c */ /* 0x0005e2000b000005 */
[----:B------:R-:W-:Y:S03]  /*3890*/  SYNCS.ARRIVE.TRANS64.RED.A1T0 RZ, [UR4], RZ ;  /* 0x000000ffffff79a7 */ /* 0x000fe60008100404 */
[----:B------:R2:W-:Y:S01]  /*38a0*/  ATOMS.XOR RZ, [UR5+0x10], R0 ;  /* 0x00001000ffff798c */ /* 0x0005e2000b800005 */
[----:B------:R-:W-:Y:S05]  /*38b0*/  BRA `(.L_x_69) ;  /* 0x0000000000107947 */ /* 0x000fea0003800000 */
.L_x_62:
[----:B------:R-:W-:Y:S02]  /*38c0*/  MOV R0, 0xffffffff ;  /* 0xffffffff00007802 */ /* 0x000fe40000000f00 */
[----:B------:R-:W-:-:S03]  /*38d0*/  MOV R4, 0x3900 ;  /* 0x0000390000047802 */ /* 0x000fc60000000f00 */
[----:B------:R1:W-:Y:S04]  /*38e0*/  STS [UR6+0x160], R0 ;  /* 0x00016000ff007988 */ /* 0x0003e80008000806 */
[----:B-1---5:R-:W-:Y:S05]  /*38f0*/  CALL.REL.NOINC `($__internal_1_$__cuda_sm10x_tcgen05_guardrail_trap_phase_invalid_during_alloc) ;  /* 0x0000006800087944 */ /* 0x022fea0003c00000 */
.L_x_69:
[----:B------:R-:W-:Y:S05]  /*3900*/  WARPSYNC.ALL ;  /* 0x0000000000007948 */ /* 0x000fea0003800000 */
[----:B------:R-:W3:Y:S01]  /*3910*/  S2UR UR4, SR_CgaCtaId ;  /* 0x00000000000479c3 */ /* 0x000ee20000008800 */
[----:B------:R-:W-:Y:S01]  /*3920*/  UMOV UR41, 0x400 ;  /* 0x0000040000297882 */ /* 0x000fe20000000000 */
[----:B------:R-:W-:-:S06]  /*3930*/  NOP ;  /* 0x0000000000007918 */ /* 0x000fcc0000000000 */
[----:B------:R-:W-:Y:S06]  /*3940*/  BAR.ARV 0x6, 0xa0 ;  /* 0x0182800000007b1d */ /* 0x000fec0000002000 */
[----:B------:R-:W4:Y:S01]  /*3950*/  LDCU UR6, c[0x0][0x38c] ;  /* 0x00007180ff0677ac */ /* 0x000f220008000800 */
[----:B------:R-:W-:Y:S01]  /*3960*/  LOP3.LUT R3, R3, 0xffff, RZ, 0xc0, !PT ;  /* 0x0000ffff03037812 */ /* 0x000fe200078ec0ff */
[----:B-1----:R-:W-:Y:S01]  /*3970*/  IMAD.MOV.U32 R9, RZ, RZ, 0x1 ;  /* 0x00000001ff097424 */ /* 0x002fe200078e00ff */
[----:B------:R-:W-:Y:S01]  /*3980*/  LOP3.LUT R2, R2, 0xffff, RZ, 0xc0, !PT ;  /* 0x0000ffff02027812 */ /* 0x000fe200078ec0ff */
[----:B------:R-:W-:Y:S01]  /*3990*/  IMAD.MOV.U32 R8, RZ, RZ, RZ ;  /* 0x000000ffff087224 */ /* 0x000fe200078e00ff */
[----:B------:R-:W-:Y:S01]  /*39a0*/  R2UR UR43, R3 ;  /* 0x00000000032b72ca */ /* 0x000fe200000e0000 */
[----:B------:R-:W-:Y:S01]  /*39b0*/  UMOV UR47, URZ ;  /* 0x000000ff002f7c82 */ /* 0x000fe20008000000 */
[----:B------:R-:W-:-:S02]  /*39c0*/  R2UR UR65, R2 ;  /* 0x00000000024172ca */ /* 0x000fc400000e0000 */
[----:B------:R-:W-:Y:S01]  /*39d0*/  CS2R R2, SRZ ;  /* 0x0000000000027805 */ /* 0x000fe2000001ff00 */
[----:B------:R-:W-:Y:S01]  /*39e0*/  UMOV UR38, URZ ;  /* 0x000000ff00267c82 */ /* 0x000fe20008000000 */
[----:B---3--:R-:W-:Y:S01]  /*39f0*/  ULEA UR41, UR4, UR41, 0x18 ;  /* 0x0000002904297291 */ /* 0x008fe2000f8ec0ff */
[----:B------:R-:W-:Y:S01]  /*3a00*/  UMOV UR37, URZ ;  /* 0x000000ff00257c82 */ /* 0x000fe20008000000 */
[----:B------:R-:W-:Y:S02]  /*3a10*/  UISETP.NE.AND UP3, UPT, UR68, URZ, UPT ;  /* 0x000000ff4400728c */ /* 0x000fe4000bf65270 */
[----:B------:R-:W-:Y:S02]  /*3a20*/  UIADD3 UR5, UPT, UPT, UR41, 0x4300, URZ ;  /* 0x0000430029057890 */ /* 0x000fe4000fffe0ff */
[----:B------:R-:W-:-:S03]  /*3a30*/  UIADD3 UR4, UPT, UPT, UR41, 0x1c300, URZ ;  /* 0x0001c30029047890 */ /* 0x000fc6000fffe0ff */
[----:B--2---:R-:W1:Y:S01]  /*3a40*/  LDS R0, [UR41+0x160] ;  /* 0x00016029ff007984 */ /* 0x004e620008000800 */
[----:B----4-:R-:W-:Y:S02]  /*3a50*/  UIADD3 UR6, UPT, UPT, UR6, 0x7f, URZ ;  /* 0x0000007f06067890 */ /* 0x010fe4000fffe0ff */
[----:B------:R-:W-:Y:S02]  /*3a60*/  USHF.R.U32.HI UR5, URZ, 0x4, UR5 ;  /* 0x00000004ff057899 */ /* 0x000fe40008011605 */
[----:B------:R-:W-:Y:S02]  /*3a70*/  USHF.R.S32.HI UR64, URZ, 0x1f, UR6 ;  /* 0x0000001fff407899 */ /* 0x000fe40008011406 */
[----:B------:R-:W-:Y:S02]  /*3a80*/  USHF.R.U32.HI UR4, URZ, 0x4, UR4 ;  /* 0x00000004ff047899 */ /* 0x000fe40008011604 */
[----:B------:R-:W-:Y:S02]  /*3a90*/  ULEA.HI UR64, UR64, UR6, URZ, 0x7 ;  /* 0x0000000640407291 */ /* 0x000fe4000f8f38ff */
[----:B------:R-:W-:-:S02]  /*3aa0*/  ULOP3.LUT UR5, UR5, 0x3fff, URZ, 0xc0, !UPT ;  /* 0x00003fff05057892 */ /* 0x000fc4000f8ec0ff */
[----:B------:R-:W-:Y:S02]  /*3ab0*/  USHF.R.S32.HI UR64, URZ, 0x7, UR64 ;  /* 0x00000007ff407899 */ /* 0x000fe40008011440 */
[----:B------:R-:W-:Y:S02]  /*3ac0*/  ULOP3.LUT UR45, UR4, 0x3fff, URZ, 0xc0, !UPT ;  /* 0x00003fff042d7892 */ /* 0x000fe4000f8ec0ff */
[----:B------:R-:W-:Y:S01]  /*3ad0*/  UISETP.LT.AND UP0, UPT, UR64, 0x1, UPT ;  /* 0x000000014000788c */ /* 0x000fe2000bf01270 */
[----:B------:R-:W-:Y:S01]  /*3ae0*/  UMOV UR62, 0x0 ;  /* 0x00000000003e7882 */ /* 0x000fe20000000000 */
        /* <DEDUP_REMOVED lines=9> */
[----:B------:R-:W-:-:S02]  /*3b80*/  ULOP3.LUT UR44, UR5, 0x10000, URZ, 0xfc, !UPT ;  /* 0x00010000052c7892 */ /* 0x000fc4000f8efcff */
[----:B------:R-:W-:Y:S02]  /*3b90*/  ULOP3.LUT UR45, UR45, 0x10000, URZ, 0xfc, !UPT ;  /* 0x000100002d2d7892 */ /* 0x000fe4000f8efcff */
[----:B------:R-:W-:Y:S01]  /*3ba0*/  USEL UR66, UR64, 0x1, !UP0 ;  /* 0x0000000140427887 */ /* 0x000fe2000c000000 */
[----:B------:R-:W-:Y:S01]  /*3bb0*/  UMOV UR52, 0x0 ;  /* 0x0000000000347882 */ /* 0x000fe20000000000 */
[----:B------:R-:W-:Y:S01]  /*3bc0*/  UMOV UR53, 0x8200490 ;  /* 0x0820049000357882 */ /* 0x000fe20000000000 */
[----:B------:R-:W-:Y:S01]  /*3bd0*/  UMOV UR50, 0x0 ;  /* 0x0000000000327882 */ /* 0x000fe20000000000 */
[----:B------:R-:W-:Y:S01]  /*3be0*/  UMOV UR51, 0x8200490 ;  /* 0x0820049000337882 */ /* 0x000fe20000000000 */
[----:B------:R-:W-:Y:S01]  /*3bf0*/  UMOV UR48, 0x0 ;  /* 0x0000000000307882 */ /* 0x000fe20000000000 */
[----:B-1----:R-:W-:Y:S01]  /*3c00*/  R2UR UR67, R0 ;  /* 0x00000000004372ca */ /* 0x002fe200000e0000 */
[----:B------:R-:W-:-:S14]  /*3c10*/  UMOV UR49, 0x8200490 ;  /* 0x0820049000317882 */ /* 0x000fdc0000000000 */
.L_x_80:
[C---:B------:R-:W-:Y:S02]  /*3c20*/  LEA R0, R8.reuse, UR41, 0x3 ;  /* 0x0000002908007c11 */ /* 0x040fe4000f8e18ff */
[----:B------:R-:W-:Y:S02]  /*3c30*/  SHF.L.U32 R4, R3, 0x1f, RZ ;  /* 0x0000001f03047819 */ /* 0x000fe400000006ff */
[----:B------:R-:W-:Y:S02]  /*3c40*/  LEA R5, R8, UR41, 0x4 ;  /* 0x0000002908057c11 */ /* 0x000fe4000f8e20ff */
[----:B------:R-:W1:Y:S02]  /*3c50*/  SYNCS.PHASECHK.TRANS64.TRYWAIT P0, [R0+URZ+0xb0], R4 ;  /* 0x0000b004000075a7 */ /* 0x000e6400080011ff */
[----:B-1-3--:R-:W-:Y:S05]  /*3c60*/  @!P0 BRA `(.L_x_73) ;  /* 0x0000005c002c8947 */ /* 0x00afea0003800000 */
.L_x_177:
[----:B-1----:R-:W1:Y:S01]  /*3c70*/  LDS.128 R4, [R5+0x140] ;  /* 0x0001400005047984 */ /* 0x002e620000000c00 */
[----:B------:R-:W-:Y:S02]  /*3c80*/  VIADD R0, R0, 0xc0 ;  /* 0x000000c000007836 */ /* 0x000fe40000000000 */
[----:B------:R-:W-:Y:S01]  /*3c90*/  VIADD R8, R8, 0x1 ;  /* 0x0000000108087836 */ /* 0x000fe20000000000 */
[----:B------:R-:W-:Y:S01]  /*3ca0*/  @!PT LDS RZ, [RZ] ;  /* 0x00000000fffff984 */ /* 0x000fe20000000800 */
[----:B------:R-:W-:Y:S01]  /*3cb0*/  @!PT LDS RZ, [RZ] ;  /* 0x00000000fffff984 */ /* 0x000fe20000000800 */
[----:B------:R-:W-:Y:S01]  /*3cc0*/  @!PT LDS RZ, [RZ] ;  /* 0x00000000fffff984 */ /* 0x000fe20000000800 */
[----:B------:R-:W-:Y:S01]  /*3cd0*/  @!PT LDS RZ, [RZ] ;  /* 0x00000000fffff984 */ /* 0x000fe20000000800 */
[----:B------:R2:W-:Y:S06]  /*3ce0*/  MEMBAR.ALL.CTA ;  /* 0x0000000000007992 */ /* 0x0005ec0000008000 */
[----:B--2---:R-:W2:Y:S01]  /*3cf0*/  FENCE.VIEW.ASYNC.S ;  /* 0x00000000000073c6 */ /* 0x004ea20000000000 */
[----:B------:R-:W-:-:S04]  /*3d00*/  PRMT R0, RZ, 0x654, R0 ;  /* 0x00000654ff007816 */ /* 0x000fc80000000000 */
[----:B--2---:R2:W-:Y:S01]  /*3d10*/  SYNCS.ARRIVE.TRANS64.RED.A1T0 RZ, [R0+URZ], RZ ;  /* 0x000000ff00ff79a7 */ /* 0x0045e200081004ff */
[----:B-1----:R-:W-:Y:S01]  /*3d20*/  LOP3.LUT P1, RZ, R6, 0x1, RZ, 0xc0, !PT ;  /* 0x0000000106ff7812 */ /* 0x002fe2000782c0ff */
[----:B--2---:R-:W-:-:S12]  /*3d30*/  BRA.U UP3, `(.L_x_74) ;  /* 0x0000000503587547 */ /* 0x004fd8000b800000 */
[----:B------:R-:W1:Y:S01]  /*3d40*/  LDCU UR4, c[0x0][0x38c] ;  /* 0x00007180ff0477ac */ /* 0x000e620008000800 */
[----:B------:R-:W-:Y:S02]  /*3d50*/  PLOP3.LUT P2, PT, PT, PT, PT, 0x80, 0x8 ;  /* 0x000000000008781c */ /* 0x000fe40003f4f070 */
[----:B------:R-:W-:Y:S01]  /*3d60*/  SHF.L.U32 R4, R9, 0x1f, RZ ;  /* 0x0000001f09047819 */ /* 0x000fe200000006ff */
[----:B------:R-:W-:Y:S02]  /*3d70*/  ULEA UR46, UR47, UR41, 0x3 ;  /* 0x000000292f2e7291 */ /* 0x000fe4000f8e18ff */
[----:B------:R-:W-:Y:S02]  /*3d80*/  ULEA UR36, UR47, UR67, 0x6 ;  /* 0x000000432f247291 */ /* 0x000fe4000f8e30ff */
[----:B-1----:R-:W-:-:S06]  /*3d90*/  UISETP.GE.AND UP0, UPT, UR4, 0x1, UPT ;  /* 0x000000010400788c */ /* 0x002fcc000bf06270 */
[----:B------:R-:W-:-:S05]  /*3da0*/  PLOP3.LUT P0, PT, PT, PT, UP0, 0x80, 0x8 ;  /* 0x000000000008781c */ /* 0x000fca0003f0f008 */
[----:B------:R-:W-:-:S08]  /*3db0*/  @UP0 ULEA UR4, UR38, UR41, 0x3 ;  /* 0x0000002926040291 */ /* 0x000fd0000f8e18ff */
[----:B------:R-:W-:-:S04]  /*3dc0*/  @P0 SHF.L.U32 R0, R2, 0x1f, RZ ;  /* 0x0000001f02000819 */ /* 0x000fc800000006ff */
[----:B------:R1:W2:Y:S01]  /*3dd0*/  @P0 SYNCS.PHASECHK.TRANS64.TRYWAIT P2, [UR4], R0 ;  /* 0x00000000ff0005a7 */ /* 0x0002a20008041104 */
[----:B------:R-:W3:Y:S02]  /*3de0*/  SYNCS.PHASECHK.TRANS64.TRYWAIT P0, [UR46+0xf0], R4 ;  /* 0x0000f004ff0075a7 */ /* 0x000ee4000800112e */
[----:B-123--:R-:W-:Y:S05]  /*3df0*/  @!P0 BRA `(.L_x_75) ;  /* 0x0000005800dc8947 */ /* 0x00efea0003800000 */
.L_x_179:
[----:B------:R-:W-:Y:S01]  /*3e00*/  UMOV UR42, UR37 ;  /* 0x00000025002a7c82 */ /* 0x000fe20008000000 */
[----:B------:R-:W-:Y:S05]  /*3e10*/  BRA.U !UP0, `(.L_x_76) ;  /* 0x0000000508107547 */ /* 0x000fea000b800000 */
[----:B------:R-:W-:Y:S02]  /*3e20*/  UIADD3 UR42, UPT, UPT, UR66, UR37, URZ ;  /* 0x00000025422a7290 */ /* 0x000fe4000fffe0ff */
[----:B------:R-:W-:Y:S01]  /*3e30*/  UPLOP3.LUT UP2, UPT, UPT, UPT, UPT, 0x40, 0x4 ;  /* 0x000000000004789c */ /* 0x000fe20003f4e870 */
[----:B------:R-:W-:Y:S01]  /*3e40*/  UMOV UR39, UR64 ;  /* 0x0000004000277c82 */ /* 0x000fe20008000000 */
[----:B------:R-:W-:-:S09]  /*3e50*/  UMOV UR5, UR38 ;  /* 0x0000002600057c82 */ /* 0x000fd20008000000 */
.L_x_79:
[----:B------:R-:W-:Y:S01]  /*3e60*/  ULEA UR7, UR5, UR41, 0x3 ;  /* 0x0000002905077291 */ /* 0x000fe2000f8e18ff */
[----:B--23--:R-:W-:Y:S11]  /*3e70*/  @P2 BRA `(.L_x_77) ;  /* 0x00000000000c2947 */ /* 0x00cff60003800000 */
[----:B-1----:R-:W-:Y:S04]  /*3e80*/  SHF.L.U32 R4, R2, 0x1f, RZ ;  /* 0x0000001f02047819 */ /* 0x002fe800000006ff */
[----:B------:R-:W1:Y:S02]  /*3e90*/  SYNCS.PHASECHK.TRANS64.TRYWAIT P0, [UR7], R4 ;  /* 0x00000004ff0075a7 */ /* 0x000e640008001107 */
[----:B-1----:R-:W-:Y:S05]  /*3ea0*/  @!P0 BRA `(.L_x_78) ;  /* 0x0000005800c88947 */ /* 0x002fea0003800000 */
.L_x_77:
[----:B------:R-:W-:Y:S01]  /*3eb0*/  UISETP.NE.AND UP0, UPT, UR39, 0x1, UPT ;  /* 0x000000012700788c */ /* 0x000fe2000bf05270 */
[----:B------:R-:W-:Y:S01]  /*3ec0*/  PLOP3.LUT P2, PT, PT, PT, PT, 0x80, 0x8 ;  /* 0x000000000008781c */ /* 0x000fe20003f4f070 */
[----:B------:R-:W-:Y:S02]  /*3ed0*/  UIADD3 UR4, UPT, UPT, UR5, 0x1, URZ ;  /* 0x0000000105047890 */ /* 0x000fe4000fffe0ff */
[----:B------:R-:W-:Y:S02]  /*3ee0*/  UIADD3 UR40, UPT, UPT, UR7, 0x30, URZ ;  /* 0x0000003007287890 */ /* 0x000fe4000fffe0ff */
[----:B------:R-:W-:Y:S01]  /*3ef0*/  UISETP.NE.AND UP1, UPT, UR4, 0x6, UPT ;  /* 0x000000060400788c */ /* 0x000fe2000bf25270 */
[----:B------:R-:W-:Y:S01]  /*3f00*/  PLOP3.LUT P0, PT, PT, PT, UP0, 0x80, 0x8 ;  /* 0x000000000008781c */ /* 0x000fe20003f0f008 */
[----:B------:R-:W-:Y:S02]  /*3f10*/  UIADD3 UR37, UPT, UPT, UR37, 0x1, URZ ;  /* 0x0000000125257890 */ /* 0x000fe4000fffe0ff */
[----:B------:R-:W-:Y:S02]  /*3f20*/  USEL UR6, URZ, 0x1, UP1 ;  /* 0x00000001ff067887 */ /* 0x000fe40008800000 */
[----:B------:R-:W-:Y:S02]  /*3f30*/  USEL UR38, UR4, URZ, UP1 ;  /* 0x000000ff04267287 */ /* 0x000fe40008800000 */
[----:B------:R-:W-:Y:S02]  /*3f40*/  UIADD3 UR39, UPT, UPT, UR39, -0x1, URZ ;  /* 0xffffffff27277890 */ /* 0x000fe4000fffe0ff */
[----:B------:R-:W-:Y:S01]  /*3f50*/  @UP0 ULEA UR4, UR38, UR41, 0x3 ;  /* 0x0000002926040291 */ /* 0x000fe2000f8e18ff */
[----:B------:R-:W-:Y:S01]  /*3f60*/  LOP3.LUT R2, R2, UR6, RZ, 0x3c, !PT ;  /* 0x0000000602027c12 */ /* 0x000fe2000f8e3cff */
[----:B------:R-:W-:Y:S02]  /*3f70*/  ULEA UR6, UR5, UR45, 0xa ;  /* 0x0000002d05067291 */ /* 0x000fe4000f8e50ff */
[----:B------:R-:W-:Y:S01]  /*3f80*/  UISETP.NE.AND UP0, UPT, UR37, UR42, UPT ;  /* 0x0000002a2500728c */ /* 0x000fe2000bf05270 */
[----:B-1----:R-:W-:Y:S01]  /*3f90*/  @P0 SHF.L.U32 R0, R2, 0x1f, RZ ;  /* 0x0000001f02000819 */ /* 0x002fe200000006ff */
[----:B------:R-:W-:Y:S02]  /*3fa0*/  UIADD3 UR34, UPT, UPT, UR6, 0x2, URZ ;  /* 0x0000000206227890 */ /* 0x000fe4000fffe0ff */
[----:B------:R-:W-:Y:S01]  /*3fb0*/  UIADD3 UR30, UPT, UPT, UR6, 0x4, URZ ;  /* 0x00000004061e7890 */ /* 0x000fe2000fffe0ff */
[----:B------:R2:W3:Y:S01]  /*3fc0*/  @P0 SYNCS.PHASECHK.TRANS64.TRYWAIT P2, [UR4], R0 ;  /* 0x00000000ff0005a7 */ /* 0x0004e20008041104 */
[----:B------:R-:W-:Y:S02]  /*3fd0*/  ULEA UR4, UR5, UR44, 0xa ;  /* 0x0000002c05047291 */ /* 0x000fe4000f8e50ff */
[----:B------:R-:W-:Y:S02]  /*3fe0*/  UIADD3 UR26, UPT, UPT, UR6, 0x6, URZ ;  /* 0x00000006061a7890 */ /* 0x000fe4000fffe0ff */
        /* <DEDUP_REMOVED lines=10> */
[----:B------:R-:W-:Y:S01]  /*4090*/  UIADD3 UR8, UPT, UPT, UR4, 0x206, URZ ;  /* 0x0000020604087890 */ /* 0x000fe2000fffe0ff */
[----:B------:R-:W-:Y:S01]  /*40a0*/  UMOV UR7, 0x40004040 ;  /* 0x4000404000077882 */ /* 0x000fe20000000000 */
[----:B------:R-:W-:Y:S01]  /*40b0*/  UMOV UR5, 0x40004040 ;  /* 0x4000404000057882 */ /* 0x000fe20000000000 */
[----:B------:R-:W-:Y:S01]  /*40c0*/  UMOV UR35, 0x40004040 ;  /* 0x4000404000237882 */ /* 0x000fe20000000000 */
[----:B------:R1:W-:Y:S01]  /*40d0*/  UTCHMMA.2CTA gdesc[UR4], gdesc[UR6], tmem[UR36], tmem[UR62], idesc[UR63], UP2 ;  /* 0x00ff3e06040075ea */ /* 0x0003e20009200024 */
[----:B------:R-:W-:Y:S01]  /*40e0*/  UPLOP3.LUT UP2, UPT, UPT, UPT, UPT, 0x80, 0x8 ;  /* 0x000000000008789c */ /* 0x000fe20003f4f070 */
[----:B------:R-:W-:Y:S01]  /*40f0*/  UMOV UR33, 0x40004040 ;  /* 0x4000404000217882 */ /* 0x000fe20000000000 */
[----:B------:R-:W-:Y:S01]  /*4100*/  UMOV UR31, 0x40004040 ;  /* 0x40004040001f7882 */ /* 0x000fe20000000000 */
[----:B------:R2:W-:Y:S01]  /*4110*/  UTCHMMA.2CTA gdesc[UR32], gdesc[UR34], tmem[UR36], tmem[UR60], idesc[UR61], UPT ;  /* 0x00ff3c22200075ea */ /* 0x0005e2000ba00024 */
        /* <DEDUP_REMOVED lines=14> */
[----:B------:R-:W-:Y:S01]  /*4200*/  UMOV UR9, 0x40004040 ;  /* 0x4000404000097882 */ /* 0x000fe20000000000 */
[----:B------:R2:W-:Y:S01]  /*4210*/  UTCHMMA.2CTA gdesc[UR12], gdesc[UR14], tmem[UR36], tmem[UR50], idesc[UR51], UPT ;  /* 0x00ff320e0c0075ea */ /* 0x0005e2000ba00024 */
[----:B------:R2:W-:Y:S01]  /*4220*/  UTCHMMA.2CTA gdesc[UR8], gdesc[UR10], tmem[UR36], tmem[UR48], idesc[UR49], UPT ;  /* 0x00ff300a080075ea */ /* 0x0005e2000ba00024 */
[----:B------:R2:W-:Y:S01]  /*4230*/  UTCBAR.2CTA.MULTICAST [UR40], URZ, UR43 ;  /* 0x000000ff280073e9 */ /* 0x0005e2000820082b */
[----:B-1----:R-:W-:Y:S01]  /*4240*/  UMOV UR5, UR38 ;  /* 0x0000002600057c82 */ /* 0x002fe20008000000 */
[----:B------:R-:W-:Y:S05]  /*4250*/  BRA.U UP0, `(.L_x_79) ;  /* 0xfffffffd00007547 */ /* 0x000fea000b83ffff */
.L_x_76:
[----:B------:R-:W-:Y:S01]  /*4260*/  UIADD3 UR4, UPT, UPT, UR46, 0xd0, URZ ;  /* 0x000000d02e047890 */ /* 0x000fe2000fffe0ff */
[----:B------:R-:W-:-:S08]  /*4270*/  UMOV UR37, UR42 ;  /* 0x0000002a00257c82 */ /* 0x000fd00008000000 */
[----:B------:R4:W-:Y:S01]  /*4280*/  UTCBAR.2CTA.MULTICAST [UR4], URZ, UR65 ;  /* 0x000000ff040073e9 */ /* 0x0009e20008200841 */
[----:B------:R-:W-:Y:S02]  /*4290*/  NOP ;  /* 0x0000000000007918 */ /* 0x000fe40000000000 */
.L_x_74:
[----:B----4-:R-:W-:Y:S01]  /*42a0*/  UIADD3 UR4, UPT, UPT, UR47, 0x1, URZ ;  /* 0x000000012f047890 */ /* 0x010fe2000fffe0ff */
[----:B------:R-:W-:-:S03]  /*42b0*/  ISETP.NE.AND P0, PT, R8, 0x2, PT ;  /* 0x000000020800780c */ /* 0x000fc60003f05270 */
[----:B------:R-:W-:Y:S01]  /*42c0*/  UISETP.NE.AND UP0, UPT, UR4, 0x4, UPT ;  /* 0x000000040400788c */ /* 0x000fe2000bf05270 */
[----:B-12---:R-:W-:Y:S02]  /*42d0*/  SEL R0, RZ, 0x1, P0 ;  /* 0x00000001ff007807 */ /* 0x006fe40000000000 */
[----:B------:R-:W-:Y:S01]  /*42e0*/  SEL R8, R8, RZ, P0 ;  /* 0x000000ff08087207 */ /* 0x000fe20000000000 */
[----:B------:R-:W-:Y:S01]  /*42f0*/  USEL UR5, URZ, 0x1, UP0 ;  /* 0x00000001ff057887 */ /* 0x000fe20008000000 */
[----:B------:R-:W-:Y:S01]  /*4300*/  LOP3.LUT R3, R3, R0, RZ, 0x3c, !PT ;  /* 0x0000000003037212 */ /* 0x000fe200078e3cff */
[----:B------:R-:W-:-:S04]  /*4310*/  USEL UR47, UR4, URZ, UP0 ;  /* 0x000000ff042f7287 */ /* 0x000fc80008000000 */
[----:B------:R-:W-:Y:S01]  /*4320*/  LOP3.LUT R9, R9, UR5, RZ, 0x3c, !PT ;  /* 0x0000000509097c12 */ /* 0x000fe2000f8e3cff */
[----:B------:R-:W-:Y:S07]  /*4330*/  @P1 BRA `(.L_x_80) ;  /* 0xfffffff800381947 */ /* 0x000fee000383ffff */
[----:B------:R-:W1:Y:S01]  /*4340*/  S2UR UR8, SR_CgaCtaId ;  /* 0x00000000000879c3 */ /* 0x000e620000008800 */
[----:B------:R-:W-:Y:S01]  /*4350*/  ELECT P0, URZ, PT ;  /* 0x0000000000ff782f */ /* 0x000fe20003800000 */
[----:B------:R-:W-:Y:S01]  /*4360*/  HFMA2 R0, -RZ, RZ, 0, 5.9604644775390625e-08 ;  /* 0x00000001ff007431 */ /* 0x000fe200000001ff */
[----:B------:R-:W-:-:S05]  /*4370*/  UMOV UR4, 0x40 ;  /* 0x0000004000047882 */ /* 0x000fca0000000000 */
[----:B------:R-:W-:Y:S01]  /*4380*/  UVIRTCOUNT.DEALLOC.SMPOOL 0x80 ;  /* 0x000000800000784c */ /* 0x000fe20000000000 */
[----:B------:R-:W-:Y:S02]  /*4390*/  UISETP.NE.AND UP1, UPT, UR68, URZ, UPT ;  /* 0x000000ff4400728c */ /* 0x000fe4000bf25270 */
[----:B-1----:R-:W-:-:S09]  /*43a0*/  ULEA UR8, UR8, UR4, 0x18 ;  /* 0x0000000408087291 */ /* 0x002fd2000f8ec0ff */
[----:B------:R1:W-:Y:S01]  /*43b0*/  @P0 STS.U8 [UR8+0x1c], R0 ;  /* 0x00001c00ff000988 */ /* 0x0003e20008000008 */
[----:B------:R-:W-:Y:S05]  /*43c0*/  BRA.U UP1, `(.L_x_81) ;  /* 0x0000000101a07547 */ /* 0x000fea000b800000 */
[----:B------:R-:W-:Y:S01]  /*43d0*/  UIADD3 UR7, UPT, UPT, UR41, 0xf0, URZ ;  /* 0x000000f029077890 */ /* 0x000fe2000fffe0ff */
[----:B------:R-:W-:-:S03]  /*43e0*/  SHF.L.U32 R2, R9, 0x1f, RZ ;  /* 0x0000001f09027819 */ /* 0x000fc600000006ff */
[----:B------:R-:W-:-:S09]  /*43f0*/  ULEA UR4, UR47, UR7, 0x3 ;  /* 0x000000072f047291 */ /* 0x000fd2000f8e18ff */
[----:B------:R-:W2:Y:S02]  /*4400*/  SYNCS.PHASECHK.TRANS64.TRYWAIT P0, [UR4], R2 ;  /* 0x00000002ff0075a7 */ /* 0x000ea40008001104 */
[----:B--2---:R-:W-:Y:S05]  /*4410*/  @!P0 BRA `(.L_x_82) ;  /* 0x0000005400848947 */ /* 0x004fea0003800000 */
.L_x_182:
        /* <DEDUP_REMOVED lines=9> */
.L_x_184:
        /* <DEDUP_REMOVED lines=9> */
.L_x_186:
[----:B------:R-:W-:-:S04]  /*4540*/  UIADD3 UR4, UPT, UPT, UR4, 0x1, URZ ;  /* 0x0000000104047890 */ /* 0x000fc8000fffe0ff */
[----:B------:R-:W-:-:S04]  /*4550*/  UISETP.NE.AND UP0, UPT, UR4, 0x4, UPT ;  /* 0x000000040400788c */ /* 0x000fc8000bf05270 */
[----:B------:R-:W-:Y:S02]  /*4560*/  USEL UR5, URZ, 0x1, UP0 ;  /* 0x00000001ff057887 */ /* 0x000fe40008000000 */
[----:B------:R-:W-:-:S04]  /*4570*/  USEL UR4, UR4, URZ, UP0 ;  /* 0x000000ff04047287 */ /* 0x000fc80008000000 */
[----:B------:R-:W-:Y:S01]  /*4580*/  ULEA UR4, UR4, UR7, 0x3 ;  /* 0x0000000704047291 */ /* 0x000fe2000f8e18ff */
[----:B------:R-:W-:-:S04]  /*4590*/  LOP3.LUT R2, R2, UR5, RZ, 0x3c, !PT ;  /* 0x0000000502027c12 */ /* 0x000fc8000f8e3cff */
[----:B------:R-:W-:Y:S01]  /*45a0*/  SHF.L.U32 R2, R2, 0x1f, RZ ;  /* 0x0000001f02027819 */ /* 0x000fe200000006ff */
[----:B-1----:R-:W-:-:S04]  /*45b0*/  IMAD.U32 R0, RZ, RZ, UR4 ;  /* 0x00000004ff007e24 */ /* 0x002fc8000f8e00ff */
[----:B------:R1:W2:Y:S03]  /*45c0*/  SYNCS.PHASECHK.TRANS64.TRYWAIT P0, [R0+URZ], R2 ;  /* 0x00000002000075a7 */ /* 0x0002a600080011ff */
[----:B--2---:R-:W-:Y:S05]  /*45d0*/  @!P0 NANOSLEEP.SYNCS 0x989680 ;  /* 0x009896800000895d */ /* 0x004fea0003900000 */
[----:B------:R-:W2:Y:S02]  /*45e0*/  @!P0 SYNCS.PHASECHK.TRANS64 P0, [R0+URZ], R2 ;  /* 0x00000002000085a7 */ /* 0x000ea400080010ff */
[----:B--2---:R-:W-:Y:S05]  /*45f0*/  @P0 BRA `(.L_x_85) ;  /* 0x0000000000200947 */ /* 0x004fea0003800000 */
.L_x_86:
[----:B--2---:R2:W4:Y:S02]  /*4600*/  SYNCS.PHASECHK.TRANS64.TRYWAIT P0, [R0+URZ], R2 ;  /* 0x00000002000075a7 */ /* 0x00452400080011ff */
[----:B----4-:R-:W-:Y:S05]  /*4610*/  @!P0 NANOSLEEP.SYNCS 0x989680 ;  /* 0x009896800000895d */ /* 0x010fea0003900000 */
[----:B------:R-:W4:Y:S02]  /*4620*/  @!P0 SYNCS.PHASECHK.TRANS64 P0, [R0+URZ], R2 ;  /* 0x00000002000085a7 */ /* 0x000f2400080010ff */
[----:B----4-:R-:W-:Y:S05]  /*4630*/  @!P0 BRA `(.L_x_86) ;  /* 0xfffffffc00f08947 */ /* 0x010fea000383ffff */
[----:B------:R-:W-:Y:S05]  /*4640*/  BRA `(.L_x_85) ;  /* 0x00000000000c7947 */ /* 0x000fea0003800000 */
.L_x_81:
[----:B------:R-:W-:-:S04]  /*4650*/  UIADD3 UR4, UPT, UPT, UR41, 0x130, URZ ;  /* 0x0000013029047890 */ /* 0x000fc8000fffe0ff */
[----:B------:R-:W-:-:S09]  /*4660*/  UPRMT UR4, UR69, 0x654, UR4 ;  /* 0x0000065445047896 */ /* 0x000fd20008000004 */
[----:B------:R-:W-:Y:S03]  /*4670*/  SYNCS.ARRIVE.TRANS64.RED.A1T0 RZ, [UR4], RZ ;  /* 0x000000ffffff79a7 */ /* 0x000fe60008100404 */
.L_x_85:
[----:B-12---:R-:W-:Y:S01]  /*4680*/  SHF.L.U32 R2, RZ, 0x1f, RZ ;  /* 0x0000001fff027819 */ /* 0x006fe200000006ff */
[----:B------:R-:W-:Y:S01]  /*4690*/  UIADD3 UR4, UPT, UPT, UR41, 0x130, URZ ;  /* 0x0000013029047890 */ /* 0x000fe2000fffe0ff */
[----:B------:R-:W-:Y:S02]  /*46a0*/  PLOP3.LUT P0, PT, PT, PT, UP1, 0x80, 0x8 ;  /* 0x000000000008781c */ /* 0x000fe40003f0f018 */
[----:B------:R-:W1:Y:S02]  /*46b0*/  SYNCS.PHASECHK.TRANS64.TRYWAIT P1, [UR41+0x130], R2 ;  /* 0x00013002ff0075a7 */ /* 0x000e640008021129 */
[----:B-1----:R-:W-:Y:S09]  /*46c0*/  @!P1 BRA `(.L_x_87) ;  /* 0x0000005400209947 */ /* 0x002ff20003800000 */
.L_x_188:
[----:B------:R-:W-:Y:S01]  /*46d0*/  @!UP1 UPRMT UR4, UR69, 0x654, UR4 ;  /* 0x0000065445049896 */ /* 0x000fe20008000004 */
[----:B------:R-:W-:Y:S01]  /*46e0*/  UMOV UR5, 0xffff ;  /* 0x0000ffff00057882 */ /* 0x000fe20000000000 */
[----:B------:R-:W-:-:S07]  /*46f0*/  UMOV UR6, 0x1 ;  /* 0x0000000100067882 */ /* 0x000fce0000000000 */
[----:B------:R-:W-:Y:S01]  /*4700*/  @!P0 SYNCS.ARRIVE.TRANS64.RED.A1T0 RZ, [UR4], RZ ;  /* 0x000000ffffff89a7 */ /* 0x000fe20008100404 */
[----:B------:R-:W-:Y:S01]  /*4710*/  NOP ;  /* 0x0000000000007918 */ /* 0x000fe20000000000 */
[----:B-1----:R-:W1:Y:S01]  /*4720*/  LDS R0, [UR8+0x14] ;  /* 0x00001408ff007984 */ /* 0x002e620008000800 */
[----:B------:R-:W-:-:S04]  /*4730*/  ULOP3.LUT UR4, UR67, 0xffff, URZ, 0xc0, !UPT ;  /* 0x0000ffff43047892 */ /* 0x000fc8000f8ec0ff */
[----:B------:R-:W-:-:S04]  /*4740*/  USHF.R.U32.HI UR4, URZ, 0x5, UR4 ;  /* 0x00000005ff047899 */ /* 0x000fc80008011604 */
[----:B------:R-:W-:Y:S02]  /*4750*/  USHF.L.U32 UR5, UR5, UR4, URZ ;  /* 0x0000000405057299 */ /* 0x000fe400080006ff */
[----:B------:R-:W-:-:S04]  /*4760*/  USHF.L.U32 UR4, UR6, UR4, URZ ;  /* 0x0000000406047299 */ /* 0x000fc800080006ff */
[----:B-1----:R-:W-:-:S04]  /*4770*/  LOP3.LUT R0, R0, UR5, RZ, 0xc0, !PT ;  /* 0x0000000500007c12 */ /* 0x002fc8000f8ec0ff */
[----:B------:R-:W-:-:S13]  /*4780*/  ISETP.NE.AND P0, PT, R0, UR5, PT ;  /* 0x0000000500007c0c */ /* 0x000fda000bf05270 */
[----:B------:R-:W-:Y:S05]  /*4790*/  @P0 BRA `(.L_x_88) ;  /* 0x0000000000580947 */ /* 0x000fea0003800000 */
[----:B------:R-:W1:Y:S02]  /*47a0*/  LDS R0, [UR8+0x18] ;  /* 0x00001808ff007984 */ /* 0x000e640008000800 */
[----:B-1----:R-:W-:-:S04]  /*47b0*/  LOP3.LUT R0, R0, UR4, RZ, 0xc0, !PT ;  /* 0x0000000400007c12 */ /* 0x002fc8000f8ec0ff */
[----:B------:R-:W-:-:S13]  /*47c0*/  ISETP.NE.AND P0, PT, R0, UR4, PT ;  /* 0x0000000400007c0c */ /* 0x000fda000bf05270 */
[----:B------:R-:W-:Y:S05]  /*47d0*/  @P0 BRA `(.L_x_89) ;  /* 0x00000000003c0947 */ /* 0x000fea0003800000 */
[----:B------:R-:W1:Y:S01]  /*47e0*/  S2R R2, SR_LANEID ;  /* 0x0000000000027919 */ /* 0x000e620000000000 */
[----:B------:R-:W-:-:S06]  /*47f0*/  ULOP3.LUT UR5, URZ, UR5, URZ, 0x33, !UPT ;  /* 0x00000005ff057292 */ /* 0x000fcc000f8e33ff */
[----:B------:R-:W-:-:S04]  /*4800*/  IMAD.U32 R0, RZ, RZ, UR5 ;  /* 0x00000005ff007e24 */ /* 0x000fc8000f8e00ff */
[----:B------:R2:W4:Y:S02]  /*4810*/  REDUX UR7, R0 ;  /* 0x00000000000773c4 */ /* 0x0005240000000000 */
[----:B------:R1:W-:Y:S01]  /*4820*/  UTCATOMSWS.AND URZ, UR5 ;  /* 0x0000000500ff79e3 */ /* 0x0003e20008000000 */
[----:B--2---:R-:W-:Y:S01]  /*4830*/  LOP3.LUT R0, RZ, UR4, RZ, 0x33, !PT ;  /* 0x00000004ff007c12 */ /* 0x004fe2000f8e33ff */
[----:B------:R-:W-:Y:S02]  /*4840*/  VOTEU.ANY UR4, UPT, PT ;  /* 0x0000000000047886 */ /* 0x000fe400038e0100 */
[----:B------:R-:W-:Y:S02]  /*4850*/  UFLO.U32 UR4, UR4 ;  /* 0x00000004000472bd */ /* 0x000fe400080e0000 */
[----:B------:R-:W2:Y:S04]  /*4860*/  REDUX UR6, R0 ;  /* 0x00000000000673c4 */ /* 0x000ea80000000000 */
[----:B-1----:R-:W-:-:S02]  /*4870*/  ISETP.EQ.U32.AND P0, PT, R2, UR4, PT ;  /* 0x0000000402007c0c */ /* 0x002fc4000bf02070 */
[----:B----4-:R-:W-:-:S11]  /*4880*/  MOV R2, UR7 ;  /* 0x0000000700027c02 */ /* 0x010fd60008000f00 */
[----:B------:R1:W-:Y:S01]  /*4890*/  @P0 ATOMS.AND RZ, [UR8+0x14], R2 ;  /* 0x00001402ffff098c */ /* 0x0003e2000a800008 */
[----:B--2---:R-:W-:-:S05]  /*48a0*/  IMAD.U32 R0, RZ, RZ, UR6 ;  /* 0x00000006ff007e24 */ /* 0x004fca000f8e00ff */
[----:B------:R1:W-:Y:S01]  /*48b0*/  @P0 ATOMS.AND RZ, [UR8+0x18], R0 ;  /* 0x00001800ffff098c */ /* 0x0003e2000a800008 */
[----:B------:R-:W-:Y:S05]  /*48c0*/  BRA `(.L_x_90) ;  /* 0x0000000000147947 */ /* 0x000fea0003800000 */
.L_x_89:
[----:B------:R-:W-:Y:S02]  /*48d0*/  MOV R2, 0x48f0 ;  /* 0x000048f000027802 */ /* 0x000fe40000000f00 */
[----:B---3-5:R-:W-:Y:S05]  /*48e0*/  CALL.REL.NOINC `($__internal_0_$__cuda_sm10x_tcgen05_guardrail_trap_col_being_dealloced_not_returned_by_alloc) ;  /* 0x0000005800007944 */ /* 0x028fea0003c00000 */
[----:B------:R-:W-:Y:S05]  /*48f0*/  BRA `(.L_x_90) ;  /* 0x0000000000087947 */ /* 0x000fea0003800000 */
.L_x_88:
[----:B------:R-:W-:Y:S02]  /*4900*/  MOV R2, 0x4920 ;  /* 0x0000492000027802 */ /* 0x000fe40000000f00 */
[----:B---3-5:R-:W-:Y:S05]  /*4910*/  CALL.REL.NOINC `($__internal_2_$__cuda_sm10x_tcgen05_guardrail_trap_unallocated_columns_being_dealloced) ;  /* 0x00000058000c7944 */ /* 0x028fea0003c00000 */
.L_x_90:
[----:B------:R-:W-:Y:S01]  /*4920*/  NOP ;  /* 0x0000000000007918 */ /* 0x000fe20000000000 */
[----:B------:R-:W-:Y:S05]  /*4930*/  EXIT ;  /* 0x000000000000794d */ /* 0x000fea0003800000 */
.L_x_61:
[----:B------:R-:W-:-:S09]  /*4940*/  UISETP.NE.OR UP0, UPT, UR21, 0x3, !UP3 ;  /* 0x000000031500788c */ /* 0x000fd2000df05670 */
[----:B------:R-:W-:Y:S05]  /*4950*/  BRA.U UP0, `(.L_x_91) ;  /* 0x0000001100b87547 */ /* 0x000fea000b800000 */
[----:B------:R-:W1:Y:S01]  /*4960*/  LDCU UR31, c[0x0][0x370] ;  /* 0x00006e00ff1f77ac */ /* 0x000e620008000800 */
[----:B------:R-:W2:Y:S01]  /*4970*/  LDC.64 R16, c[0x0][0x348] ;  /* 0x0000d200ff107b82 */ /* 0x000ea20000000a00 */
[----:B------:R-:W-:Y:S02]  /*4980*/  HFMA2 R13, -RZ, RZ, 0, 0 ;  /* 0x00000000ff0d7431 */ /* 0x000fe400000001ff */
[----:B------:R-:W-:Y:S01]  /*4990*/  IMAD.MOV.U32 R15, RZ, RZ, 0x1 ;  /* 0x00000001ff0f7424 */ /* 0x000fe200078e00ff */
[----:B------:R-:W1:Y:S01]  /*49a0*/  LDCU.128 UR48, c[0x0][0xb10] ;  /* 0x00016200ff3077ac */ /* 0x000e620008000c00 */
[----:B------:R-:W-:Y:S01]  /*49b0*/  IMAD.MOV.U32 R14, RZ, RZ, RZ ;  /* 0x000000ffff0e7224 */ /* 0x000fe200078e00ff */
[----:B------:R-:W-:Y:S01]  /*49c0*/  MOV R7, 0x1000 ;  /* 0x0000100000077802 */ /* 0x000fe20000000f00 */
[----:B------:R-:W3:Y:S01]  /*49d0*/  LDCU UR30, c[0x0][0x374] ;  /* 0x00006e80ff1e77ac */ /* 0x000ee20008000800 */
[----:B------:R-:W4:Y:S01]  /*49e0*/  LDC.64 R2, c[0x0][0x888] ;  /* 0x00022200ff027b82 */ /* 0x000f220000000a00 */
[----:B------:R-:W3:Y:S01]  /*49f0*/  LDCU UR15, c[0x0][0xb0c] ;  /* 0x00016180ff0f77ac */ /* 0x000ee20008000800 */
[----:B------:R-:W2:Y:S06]  /*4a00*/  LDCU UR52, c[0x0][0xb20] ;  /* 0x00016400ff3477ac */ /* 0x000eac0008000800 */
[----:B------:R-:W4:Y:S01]  /*4a10*/  LDC.64 R4, c[0x0][0x890] ;  /* 0x00022400ff047b82 */ /* 0x000f220000000a00 */
[----:B------:R-:W2:Y:S01]  /*4a20*/  LDCU UR4, c[0x0][0xb30] ;  /* 0x00016600ff0477ac */ /* 0x000ea20008000800 */
[----:B------:R-:W-:Y:S01]  /*4a30*/  UMOV UR21, 0x400 ;  /* 0x0000040000157882 */ /* 0x000fe20000000000 */
[----:B-1----:R-:W-:-:S02]  /*4a40*/  UIMAD.WIDE.U32 UR6, UR31, UR48, URZ ;  /* 0x000000301f0672a5 */ /* 0x002fc4000f8e00ff */
[----:B---3--:R-:W-:Y:S02]  /*4a50*/  UIMAD.WIDE.U32 UR8, UR30, UR51, URZ ;  /* 0x000000331e0872a5 */ /* 0x008fe4000f8e00ff */
[----:B------:R-:W-:Y:S02]  /*4a60*/  ULEA UR21, UR47, UR21, 0x18 ;  /* 0x000000152f157291 */ /* 0x000fe4000f8ec0ff */
[----:B------:R-:W-:Y:S02]  /*4a70*/  UPLOP3.LUT UP2, UPT, UPT, UPT, UPT, 0x40, 0x4 ;  /* 0x000000000004789c */ /* 0x000fe40003f4e870 */
[----:B------:R-:W-:Y:S01]  /*4a80*/  UIADD3 UR37, UPT, UPT, UR21, 0x78, URZ ;  /* 0x0000007815257890 */ /* 0x000fe2000fffe0ff */
[----:B------:R-:W-:Y:S01]  /*4a90*/  UMOV UR6, UR7 ;  /* 0x0000000700067c82 */ /* 0x000fe20008000000 */
[----:B------:R-:W-:Y:S01]  /*4aa0*/  UMOV UR38, UR9 ;  /* 0x0000000900267c82 */ /* 0x000fe20008000000 */
[----:B------:R-:W-:Y:S02]  /*4ab0*/  UISETP.GE.AND UP0, UPT, UR45, 0x1, UPT ;  /* 0x000000012d00788c */ /* 0x000fe4000bf06270 */
[----:B------:R-:W-:Y:S01]  /*4ac0*/  UISETP.NE.AND UP4, UPT, UR45, 0x1, UPT ;  /* 0x000000012d00788c */ /* 0x000fe2000bf85270 */
[----:B------:R-:W1:Y:S01]  /*4ad0*/  LDCU.64 UR22, c[0x0][0xb28] ;  /* 0x00016500ff1677ac */ /* 0x000e620008000a00 */
[----:B------:R-:W-:-:S02]  /*4ae0*/  UISETP.NE.AND UP6, UPT, UR15, 0x1, UPT ;  /* 0x000000010f00788c */ /* 0x000fc4000bfc5270 */
[----:B------:R-:W-:Y:S02]  /*4af0*/  UISETP.NE.AND UP5, UPT, UR50, 0x1, UPT ;  /* 0x000000013200788c */ /* 0x000fe4000bfa5270 */
[----:B------:R-:W-:Y:S02]  /*4b00*/  UIADD3 UR41, UPT, UPT, UR21, 0x60, URZ ;  /* 0x0000006015297890 */ /* 0x000fe4000fffe0ff */
[----:B------:R-:W-:Y:S02]  /*4b10*/  UIADD3 UR33, UPT, UPT, UR21, 0x68, URZ ;  /* 0x0000006815217890 */ /* 0x000fe4000fffe0ff */
[----:B------:R-:W-:Y:S02]  /*4b20*/  UIADD3 UR25, UPT, UPT, UR21, 0x70, URZ ;  /* 0x0000007015197890 */ /* 0x000fe4000fffe0ff */
[----:B------:R-:W-:Y:S02]  /*4b30*/  UPRMT UR37, UR47, 0x654, UR37 ;  /* 0x000006542f257896 */ /* 0x000fe40008000025 */
[----:B------:R-:W-:-:S02]  /*4b40*/  USHF.R.U32.HI UR39, URZ, UR49, UR6 ;  /* 0x00000031ff277299 */ /* 0x000fc40008011606 */
[----:B--2---:R-:W-:Y:S02]  /*4b50*/  USHF.R.U32.HI UR38, URZ, UR52, UR38 ;  /* 0x00000034ff267299 */ /* 0x004fe40008011626 */
[----:B------:R-:W-:-:S11]  /*4b60*/  UISETP.NE.AND UP3, UPT, UR4, 0x1, UPT ;  /* 0x000000010400788c */ /* 0x000fd6000bf65270 */
.L_x_102:
[C---:B------:R-:W-:Y:S02]  /*4b70*/  LEA R12, R14.reuse, UR21, 0x3 ;  /* 0x000000150e0c7c11 */ /* 0x040fe4000f8e18ff */
[----:B------:R-:W-:Y:S02]  /*4b80*/  SHF.L.U32 R0, R13, 0x1f, RZ ;  /* 0x0000001f0d007819 */ /* 0x000fe400000006ff */
[----:B------:R-:W-:Y:S02]  /*4b90*/  LEA R8, R14, UR21, 0x4 ;  /* 0x000000150e087c11 */ /* 0x000fe4000f8e20ff */
[----:B--2---:R-:W2:Y:S02]  /*4ba0*/  SYNCS.PHASECHK.TRANS64.TRYWAIT P0, [R12+URZ+0xb0], R0 ;  /* 0x0000b0000c0075a7 */ /* 0x004ea400080011ff */
[----:B--2---:R-:W-:Y:S05]  /*4bb0*/  @!P0 BRA `(.L_x_92) ;  /* 0x0000004c00fc8947 */ /* 0x004fea0003800000 */
.L_x_189:
[----:B------:R-:W3:Y:S01]  /*4bc0*/  LDS.128 R8, [R8+0x140] ;  /* 0x0001400008087984 */ /* 0x000ee20000000c00 */
[----:B------:R-:W-:Y:S01]  /*4bd0*/  UISETP.GE.AND UP0, UPT, UR45, 0x1, UPT ;  /* 0x000000012d00788c */ /* 0x000fe2000bf06270 */
[----:B------:R-:W-:Y:S01]  /*4be0*/  @!PT LDS RZ, [RZ] ;  /* 0x00000000fffff984 */ /* 0x000fe20000000800 */
[----:B------:R-:W-:Y:S01]  /*4bf0*/  @!PT LDS RZ, [RZ] ;  /* 0x00000000fffff984 */ /* 0x000fe20000000800 */
[----:B------:R-:W-:Y:S01]  /*4c00*/  @!PT LDS RZ, [RZ] ;  /* 0x00000000fffff984 */ /* 0x000fe20000000800 */
[----:B------:R-:W-:Y:S01]  /*4c10*/  @!PT LDS RZ, [RZ] ;  /* 0x00000000fffff984 */ /* 0x000fe20000000800 */
[----:B------:R1:W-:Y:S06]  /*4c20*/  MEMBAR.ALL.CTA ;  /* 0x0000000000007992 */ /* 0x0003ec0000008000 */
[----:B-1----:R-:W1:Y:S01]  /*4c30*/  FENCE.VIEW.ASYNC.S ;  /* 0x00000000000073c6 */ /* 0x002e620000000000 */
[----:B---3--:R-:W-:Y:S11]  /*4c40*/  LOP3.LUT P0, RZ, R10, 0x1, RZ, 0xc0, !PT ;  /* 0x000000010aff7812 */ /* 0x008ff6000780c0ff */
[----:B------:R-:W-:Y:S02]  /*4c50*/  @!UPT UIADD3 URZ, UPT, UPT, URZ, URZ, URZ ;  /* 0x000000fffffff290 */ /* 0x000fe4000fffe0ff */
[----:B-1----:R-:W-:Y:S01]  /*4c60*/  VOTEU.ANY UP1, P0 ;  /* 0x0000000000ff7886 */ /* 0x002fe20000020100 */
[----:B------:R-:W-:Y:S11]  /*4c70*/  PLOP3.LUT P0, PT, PT, PT, UP1, 0x80, 0x8 ;  /* 0x000000000008781c */ /* 0x000ff60003f0f018 */
[----:B------:R-:W-:Y:S02]  /*4c80*/  @!UPT UIADD3 URZ, UPT, UPT, URZ, URZ, URZ ;  /* 0x000000fffffff290 */ /* 0x000fe4000fffe0ff */
[----:B--2---:R-:W-:Y:S02]  /*4c90*/  @P0 SHF.R.U32.HI R0, RZ, 0x10, R9 ;  /* 0x00000010ff000819 */ /* 0x004fe40000011609 */
[----:B------:R-:W-:Y:S02]  /*4ca0*/  @P0 MOV R6, R8 ;  /* 0x0000000800060202 */ /* 0x000fe40000000f00 */
[----:B------:R-:W-:Y:S01]  /*4cb0*/  @P0 R2UR UR4, R0 ;  /* 0x00000000000402ca */ /* 0x000fe200000e0000 */
[----:B------:R-:W-:Y:S01]  /*4cc0*/  VIADD R0, R12, 0xc0 ;  /* 0x000000c00c007836 */ /* 0x000fe20000000000 */
[----:B------:R-:W-:Y:S02]  /*4cd0*/  @P0 LOP3.LUT R8, R9, 0xffff, RZ, 0xc0, !PT ;  /* 0x0000ffff09080812 */ /* 0x000fe400078ec0ff */
[----:B------:R-:W-:Y:S02]  /*4ce0*/  @P0 R2UR UR6, R6 ;  /* 0x00000000060602ca */ /* 0x000fe400000e0000 */
[----:B------:R-:W-:Y:S02]  /*4cf0*/  PRMT R0, RZ, 0x654, R0 ;  /* 0x00000654ff007816 */ /* 0x000fe40000000000 */
[----:B------:R-:W-:Y:S02]  /*4d00*/  @P0 R2UR UR5, R8 ;  /* 0x00000000080502ca */ /* 0x000fe400000e0000 */
[----:B------:R1:W-:Y:S03]  /*4d10*/  SYNCS.ARRIVE.TRANS64.RED.A1T0 RZ, [R0+URZ], RZ ;  /* 0x000000ff00ff79a7 */ /* 0x0003e600081004ff */
[----:B------:R-:W-:Y:S04]  /*4d20*/  @UP1 UMOV UR29, UR4 ;  /* 0x00000004001d1c82 */ /* 0x000fe80008000000 */
[----:B------:R-:W-:Y:S04]  /*4d30*/  @UP1 UMOV UR14, UR6 ;  /* 0x00000006000e1c82 */ /* 0x000fe80008000000 */
[----:B------:R-:W-:Y:S01]  /*4d40*/  @UP1 UMOV UR13, UR5 ;  /* 0x00000005000d1c82 */ /* 0x000fe20008000000 */
[----:B------:R-:W-:Y:S05]  /*4d50*/  BRA.U !UP0, `(.L_x_93) ;  /* 0x0000000108a47547 */ /* 0x000fea000b800000 */
[----:B------:R-:W-:Y:S02]  /*4d60*/  UIMAD.WIDE.U32 UR16, UR13, UR51, URZ ;  /* 0x000000330d1072a5 */ /* 0x000fe4000f8e00ff */
[----:B------:R-:W-:Y:S02]  /*4d70*/  UIMAD.WIDE.U32 UR18, UR14, UR48, URZ ;  /* 0x000000300e1272a5 */ /* 0x000fe4000f8e00ff */
[----:B------:R-:W-:Y:S02]  /*4d80*/  USEL UR4, UR30, UR38, !UP5 ;  /* 0x000000261e047287 */ /* 0x000fe4000e800000 */
[----:B------:R-:W-:Y:S02]  /*4d90*/  USEL UR7, UR31, UR39, !UP6 ;  /* 0x000000271f077287 */ /* 0x000fe4000f000000 */
[----:B------:R-:W-:Y:S02]  /*4da0*/  UIMAD.WIDE.U32 UR8, UR4, UR22, URZ ;  /* 0x00000016040872a5 */ /* 0x000fe4000f8e00ff */
[----:B------:R-:W-:Y:S01]  /*4db0*/  UIMAD.WIDE.U32 UR10, UR7, UR22, URZ ;  /* 0x00000016070a72a5 */ /* 0x000fe2000f8e00ff */
[----:B------:R-:W-:Y:S02]  /*4dc0*/  UMOV UR5, UR17 ;  /* 0x0000001100057c82 */ /* 0x000fe40008000000 */
[----:B------:R-:W-:Y:S03]  /*4dd0*/  USHF.R.U32.HI UR6, URZ, UR52, UR5 ;  /* 0x00000034ff067299 */ /* 0x000fe60008011605 */
[----:B------:R-:W-:Y:S01]  /*4de0*/  UMOV UR5, UR19 ;  /* 0x0000001300057c82 */ /* 0x000fe20008000000 */
[----:B------:R-:W-:Y:S02]  /*4df0*/  USEL UR6, UR13, UR6, !UP5 ;  /* 0x000000060d067287 */ /* 0x000fe4000e800000 */
[----:B------:R-:W-:Y:S03]  /*4e00*/  USHF.R.U32.HI UR12, URZ, UR49, UR5 ;  /* 0x00000031ff0c7299 */ /* 0x000fe60008011605 */
[----:B------:R-:W-:Y:S02]  /*4e10*/  UMOV UR5, UR9 ;  /* 0x0000000900057c82 */ /* 0x000fe40008000000 */
[----:B------:R-:W-:Y:S03]  /*4e20*/  @UP4 USHF.R.U32.HI UR4, URZ, UR23, UR5 ;  /* 0x00000017ff044299 */ /* 0x000fe60008011605 */
[----:B------:R-:W-:Y:S01]  /*4e30*/  UMOV UR5, UR11 ;  /* 0x0000000b00057c82 */ /* 0x000fe20008000000 */
[----:B------:R-:W-:Y:S02]  /*4e40*/  UIMAD UR4, UR45, UR4, URZ ;  /* 0x000000042d0472a4 */ /* 0x000fe4000f8e02ff */
[----:B------:R-:W-:Y:S02]  /*4e50*/  @UP4 USHF.R.U32.HI UR7, URZ, UR23, UR5 ;  /* 0x00000017ff074299 */ /* 0x000fe40008011605 */
[----:B------:R-:W-:Y:S02]  /*4e60*/  UIMAD.WIDE.U32 UR10, UR6, UR22, URZ ;  /* 0x00000016060a72a5 */ /* 0x000fe4000f8e00ff */
[----:B------:R-:W-:Y:S02]  /*4e70*/  USEL UR5, UR14, UR12, !UP6 ;  /* 0x0000000c0e057287 */ /* 0x000fe4000f000000 */
[----:B------:R-:W-:Y:S02]  /*4e80*/  UIMAD UR8, UR45, UR7, URZ ;  /* 0x000000072d0872a4 */ /* 0x000fe4000f8e02ff */
[----:B------:R-:W-:Y:S03]  /*4e90*/  UISETP.GE.AND UP0, UPT, UR6, UR4, UPT ;  /* 0x000000040600728c */ /* 0x000fe6000bf06270 */
[----:B------:R-:W-:Y:S01]  /*4ea0*/  UMOV UR4, UR11 ;  /* 0x0000000b00047c82 */ /* 0x000fe20008000000 */
[----:B------:R-:W-:Y:S02]  /*4eb0*/  UISETP.GE.OR UP0, UPT, UR5, UR8, UP0 ;  /* 0x000000080500728c */ /* 0x000fe40008706670 */
[----:B------:R-:W-:Y:S02]  /*4ec0*/  USHF.R.U32.HI UR4, URZ, UR23, UR4 ;  /* 0x00000017ff047299 */ /* 0x000fe40008011604 */
[----:B------:R-:W-:Y:S02]  /*4ed0*/  UIMAD.WIDE.U32 UR8, UR5, UR22, URZ ;  /* 0x00000016050872a5 */ /* 0x000fe4000f8e00ff */
[----:B------:R-:W-:Y:S04]  /*4ee0*/  USEL UR10, UR6, UR4, !UP4 ;  /* 0x00000004060a7287 */ /* 0x000fe8000e000000 */
[----:B------:R-:W-:Y:S01]  /*4ef0*/  UIADD3 UR11, UPT, UPT, -UR10, URZ, URZ ;  /* 0x000000ff0a0b7290 */ /* 0x000fe2000fffe1ff */
[----:B------:R-:W-:Y:S02]  /*4f00*/  @!UP0 UMOV UR4, UR9 ;  /* 0x0000000900048c82 */ /* 0x000fe40008000000 */
[----:B------:R-:W-:Y:S02]  /*4f10*/  @!UP0 USHF.R.U32.HI UR4, URZ, UR23, UR4 ;  /* 0x00000017ff048299 */ /* 0x000fe40008011604 */
[----:B------:R-:W-:Y:S02]  /*4f20*/  UIMAD UR8, UR45, UR11, UR6 ;  /* 0x0000000b2d0872a4 */ /* 0x000fe4000f8e0206 */
[----:B------:R-:W-:Y:S04]  /*4f30*/  @!UP0 USEL UR4, UR5, UR4, !UP4 ;  /* 0x0000000405048287 */ /* 0x000fe8000e000000 */
[----:B------:R-:W-:Y:S02]  /*4f40*/  @!UP0 UIMAD UR7, UR7, UR8, UR4 ;  /* 0x00000008070782a4 */ /* 0x000fe4000f8e0204 */
[----:B------:R-:W-:Y:S02]  /*4f50*/  @!UP0 UIADD3 UR9, UPT, UPT, UR10, -UR4, URZ ;  /* 0x800000040a098290 */ /* 0x000fe4000fffe0ff */
[----:B------:R-:W-:Y:S02]  /*4f60*/  UIADD3 UR8, UPT, UPT, -UR6, URZ, URZ ;  /* 0x000000ff06087290 */ /* 0x000fe4000fffe1ff */
[----:B------:R-:W-:Y:S02]  /*4f70*/  UIADD3 UR4, UPT, UPT, -UR5, URZ, URZ ;  /* 0x000000ff05047290 */ /* 0x000fe4000fffe1ff */
[----:B------:R-:W-:Y:S03]  /*4f80*/  @!UP0 UIMAD UR6, UR9, UR45, UR5 ;  /* 0x0000002d090682a4 */ /* 0x000fe6000f8e0205 */
[----:B------:R-:W-:Y:S01]  /*4f90*/  @!UP0 UMOV UR5, UR7 ;  /* 0x0000000700058c82 */ /* 0x000fe20008000000 */
[----:B------:R-:W-:Y:S02]  /*4fa0*/  UIMAD UR7, UR15, UR4, UR14 ;  /* 0x000000040f0772a4 */ /* 0x000fe4000f8e020e */
[----:B------:R-:W-:Y:S02]  /*4fb0*/  UIMAD UR4, UR50, UR8, UR13 ;  /* 0x00000008320472a4 */ /* 0x000fe4000f8e020d */
[----:B------:R-:W-:Y:S02]  /*4fc0*/  UIMAD UR14, UR5, UR15, UR7 ;  /* 0x0000000f050e72a4 */ /* 0x000fe4000f8e0207 */
[----:B------:R-:W-:Y:S11]  /*4fd0*/  UIMAD UR13, UR6, UR50, UR4 ;  /* 0x00000032060d72a4 */ /* 0x000ff6000f8e0204 */
[----:B------:R-:W-:Y:S01]  /*4fe0*/  @!UPT UIADD3 URZ, UPT, UPT, URZ, URZ, URZ ;  /* 0x000000fffffff290 */ /* 0x000fe2000fffe0ff */
.L_x_93:
[----:B------:R-:W2:Y:S01]  /*4ff0*/  @!UP3 LDCU.128 UR8, c[0x0][0xb10] ;  /* 0x00016200ff08b7ac */ /* 0x000ea20008000c00 */
[C---:B----4-:R-:W-:Y:S02]  /*5000*/  ISETP.NE.U32.AND P1, PT, R4.reuse, RZ, PT ;  /* 0x000000ff0400720c */ /* 0x050fe40003f25070 */
[----:B------:R-:W-:Y:S02]  /*5010*/  ISETP.NE.U32.AND P0, PT, R4, RZ, PT ;  /* 0x000000ff0400720c */ /* 0x000fe40003f05070 */
[C---:B------:R-:W-:Y:S02]  /*5020*/  ISETP.NE.AND.EX P1, PT, R5.reuse, RZ, PT, P1 ;  /* 0x000000ff0500720c */ /* 0x040fe40003f25310 */
[----:B------:R-:W-:Y:S01]  /*5030*/  ISETP.NE.AND.EX P0, PT, R5, RZ, PT, P0 ;  /* 0x000000ff0500720c */ /* 0x000fe20003f05300 */
[----:B------:R-:W3:Y:S01]  /*5040*/  @!UP3 LDCU UR5, c[0x0][0xb0c] ;  /* 0x00016180ff05b7ac */ /* 0x000ee20008000800 */
[----:B------:R-:W-:Y:S01]  /*5050*/  SHF.L.U32 R9, R15, 0x1f, RZ ;  /* 0x0000001f0f097819 */ /* 0x000fe200000006ff */
[----:B------:R-:W-:Y:S02]  /*5060*/  USHF.L.U32 UR42, UR24, 0x7, URZ ;  /* 0x00000007182a7899 */ /* 0x000fe400080006ff */
[----:B------:R-:W-:Y:S02]  /*5070*/  USHF.L.U32 UR43, UR20, 0x6, URZ ;  /* 0x00000006142b7899 */ /* 0x000fe400080006ff */
[----:B--2---:R-:W-:Y:S07]  /*5080*/  UIMAD.WIDE.U32 UR6, UR14, UR8, URZ ;  /* 0x000000080e0672a5 */ /* 0x004fee000f8e00ff */
[----:B------:R-:W-:Y:S01]  /*5090*/  @!UP3 UMOV UR4, UR7 ;  /* 0x000000070004bc82 */ /* 0x000fe20008000000 */
[----:B---3--:R-:W-:Y:S02]  /*50a0*/  @!UP3 UISETP.NE.AND UP0, UPT, UR5, 0x1, UPT ;  /* 0x000000010500b88c */ /* 0x008fe4000bf05270 */
[----:B------:R-:W-:Y:S02]  /*50b0*/  @!UP3 USHF.R.U32.HI UR4, URZ, UR9, UR4 ;  /* 0x00000009ff04b299 */ /* 0x000fe40008011604 */
[----:B------:R-:W-:Y:S02]  /*50c0*/  UIMAD.WIDE.U32 UR6, UR13, UR11, URZ ;  /* 0x0000000b0d0672a5 */ /* 0x000fe4000f8e00ff */
[----:B------:R-:W-:Y:S02]  /*50d0*/  @!UP3 USEL UR8, UR14, UR4, !UP0 ;  /* 0x000000040e08b287 */ /* 0x000fe4000c000000 */
[----:B------:R-:W-:Y:S03]  /*50e0*/  @!UP3 UISETP.NE.AND UP0, UPT, UR10, 0x1, UPT ;  /* 0x000000010a00b88c */ /* 0x000fe6000bf05270 */
[----:B------:R-:W-:Y:S02]  /*50f0*/  @!UP3 UMOV UR6, UR7 ;  /* 0x000000070006bc82 */ /* 0x000fe40008000000 */
[----:B------:R-:W2:Y:S02]  /*5100*/  @!UP3 LDCU UR4, c[0x0][0xb20] ;  /* 0x00016400ff04b7ac */ /* 0x000ea40008000800 */
[----:B--2---:R-:W-:Y:S04]  /*5110*/  @!UP3 USHF.R.U32.HI UR6, URZ, UR4, UR6 ;  /* 0x00000004ff06b299 */ /* 0x004fe80008011606 */
[----:B------:R-:W-:Y:S04]  /*5120*/  @!UP3 USEL UR6, UR13, UR6, !UP0 ;  /* 0x000000060d06b287 */ /* 0x000fe8000c000000 */
[----:B------:R-:W-:Y:S02]  /*5130*/  @!UP3 UIADD3 UR4, UPT, UPT, -UR8, UR6, URZ ;  /* 0x000000060804b290 */ /* 0x000fe4000fffe1ff */
[----:B------:R-:W-:Y:S02]  /*5140*/  @!UP3 UIADD3 UR6, UPT, UPT, UR8, -UR6, URZ ;  /* 0x800000060806b290 */ /* 0x000fe4000fffe0ff */
[----:B------:R-:W-:Y:S02]  /*5150*/  @!UP3 UIMAD UR14, UR4, UR5, UR14 ;  /* 0x00000005040eb2a4 */ /* 0x000fe4000f8e020e */
[----:B------:R-:W-:Y:S01]  /*5160*/  @!UP3 UIMAD UR13, UR6, UR10, UR13 ;  /* 0x0000000a060db2a4 */ /* 0x000fe2000f8e020d */
[----:B------:R-:W-:Y:S11]  /*5170*/  BRA.U UP2, `(.L_x_94) ;  /* 0x0000000102107547 */ /* 0x000ff6000b800000 */
[----:B------:R-:W-:Y:S04]  /*5180*/  MOV R6, UR46 ;  /* 0x0000002e00067c02 */ /* 0x000fe80008000f00 */
[----:B------:R-:W-:Y:S04]  /*5190*/  SHF.L.U32 R6, R6, 0x1f, RZ ;  /* 0x0000001f06067819 */ /* 0x000fe800000006ff */
[----:B------:R-:W2:Y:S02]  /*51a0*/  SYNCS.PHASECHK.TRANS64.TRYWAIT P2, [UR21+0xa8], R6 ;  /* 0x0000a806ff0075a7 */ /* 0x000ea40008041115 */
[----:B--2---:R-:W-:Y:S05]  /*51b0*/  @!P2 BRA `(.L_x_95) ;  /* 0x000000480090a947 */ /* 0x004fea0003800000 */
.L_x_94:
[----:B------:R-:W-:Y:S05]  /*51c0*/  @!P1 BRA `(.L_x_96) ;  /* 0x0000000000309947 */ /* 0x000fea0003800000 */
[----:B------:R-:W-:Y:S01]  /*51d0*/  ISETP.NE.U32.AND P1, PT, R2, RZ, PT ;  /* 0x000000ff0200720c */ /* 0x000fe20003f25070 */
[----:B------:R-:W2:Y:S01]  /*51e0*/  LDCU.64 UR4, c[0x0][0x358] ;  /* 0x00006b00ff0477ac */ /* 0x000ea20008000a00 */
[----:B------:R-:W-:Y:S02]  /*51f0*/  IMAD.MOV.U32 R46, RZ, RZ, 0x1 ;  /* 0x00000001ff2e7424 */ /* 0x000fe400078e00ff */
[----:B------:R-:W-:Y:S11]  /*5200*/  ISETP.NE.AND.EX P1, PT, R3, RZ, PT, P1 ;  /* 0x000000ff0300720c */ /* 0x000ff60003f25310 */
[----:B------:R-:W-:Y:S02]  /*5210*/  @!UPT UIADD3 URZ, UPT, UPT, URZ, URZ, URZ ;  /* 0x000000fffffff290 */ /* 0x000fe4000fffe0ff */
[----:B------:R-:W3:Y:S01]  /*5220*/  @P1 LDC.64 R10, c[0x0][0x888] ;  /* 0x00022200ff0a1b82 */ /* 0x000ee20000000a00 */
[----:B-1----:R-:W-:Y:S04]  /*5230*/  @P1 IMAD R0, R4, UR36, RZ ;  /* 0x0000002404001c24 */ /* 0x002fe8000f8e02ff */
[----:B---3--:R-:W-:Y:S04]  /*5240*/  @P1 IMAD.WIDE R10, R0, 0x4, R10 ;  /* 0x00000004000a1825 */ /* 0x008fe800078e020a */
[----:B------:R-:W-:Y:S01]  /*5250*/  HFMA2 R0, -RZ, RZ, 0, 5.9604644775390625e-08 ;  /* 0x00000001ff007431 */ /* 0x000fe200000001ff */
[----:B--2--5:R2:W5:Y:S04]  /*5260*/  @P1 LDG.E R27, desc[UR4][R10.64] ;  /* 0x000000040a1b1981 */ /* 0x024568000c1e1900 */
[----:B------:R-:W-:Y:S01]  /*5270*/  @!P1 PRMT R46, R0, 0x7610, R46 ;  /* 0x00007610002e9816 */ /* 0x000fe2000000002e */
[----:B--2---:R-:W3:Y:S06]  /*5280*/  @!P1 LDC R27, c[0x0][0x880] ;  /* 0x00022000ff1b9b82 */ /* 0x004eec0000000800 */
.L_x_96:
[----:B---3-5:R-:W-:Y:S01]  /*5290*/  @!P0 FSETP.EQ.AND P1, PT, R27, RZ, PT ;  /* 0x000000ff1b00820b */ /* 0x028fe20003f22000 */
[----:B------:R-:W-:Y:S01]  /*52a0*/  @!UPT UIADD3 URZ, UPT, UPT, URZ, URZ, URZ ;  /* 0x000000fffffff290 */ /* 0x000fe2000fffe0ff */
[----:B------:R-:W-:Y:S11]  /*52b0*/  @!P0 BRA `(.L_x_97) ;  /* 0x0000000000188947 */ /* 0x000ff60003800000 */
[----:B------:R-:W-:Y:S02]  /*52c0*/  LOP3.LUT P0, RZ, R46, 0xff, RZ, 0xc0, !PT ;  /* 0x000000ff2eff7812 */ /* 0x000fe4000780c0ff */
[----:B------:R-:W-:Y:S04]  /*52d0*/  ISETP.NE.U32.AND P1, PT, R2, RZ, PT ;  /* 0x000000ff0200720c */ /* 0x000fe80003f25070 */
[----:B------:R-:W-:Y:S04]  /*52e0*/  ISETP.NE.AND.EX P1, PT, R3, RZ, PT, P1 ;  /* 0x000000ff0300720c */ /* 0x000fe80003f25310 */
[----:B------:R-:W-:Y:S03]  /*52f0*/  PLOP3.LUT P1, PT, P1, PT, PT, 0x8, 0x80 ;  /* 0x000000000080781c */ /* 0x000fe60000f2e170 */
[----:B------:R-:W-:Y:S11]  /*5300*/  @P0 FSETP.EQ.AND P1, PT, R27, RZ, PT ;  /* 0x000000ff1b00020b */ /* 0x000ff60003f22000 */
[----:B------:R-:W-:Y:S02]  /*5310*/  @!UPT UIADD3 URZ, UPT, UPT, URZ, URZ, URZ ;  /* 0x000000fffffff290 */ /* 0x000fe4000fffe0ff */
.L_x_97:
[----:B------:R-:W2:Y:S01]  /*5320*/  SYNCS.PHASECHK.TRANS64.TRYWAIT P2, [UR21+0x80], R9 ;  /* 0x00008009ff0075a7 */ /* 0x000ea20008041115 */
[----:B------:R-:W-:Y:S04]  /*5330*/  ELECT P0, URZ, PT ;  /* 0x0000000000ff782f */ /* 0x000fe80003800000 */
[----:B------:R-:W-:Y:S11]  /*5340*/  PLOP3.LUT P1, PT, P1, P0, PT, 0xf2, 0x2f ;  /* 0x00000000002f781c */ /* 0x000ff60000f21e72 */
[----:B------:R-:W-:Y:S02]  /*5350*/  @!UPT UIADD3 URZ, UPT, UPT, URZ, URZ, URZ ;  /* 0x000000fffffff290 */ /* 0x000fe4000fffe0ff */
[----:B------:R-:W-:Y:S05]  /*5360*/  @!P1 IADD3 R8, P0, PT, R16, 0x580, RZ ;  /* 0x0000058010089810 */ /* 0x000fea0007f1e0ff */
[----:B-1----:R-:W-:Y:S01]  /*5370*/  @!P1 IMAD.X R6, RZ, RZ, R17, P0 ;  /* 0x000000ffff069224 */ /* 0x002fe200000e0611 */
[----:B--2---:R-:W-:Y:S07]  /*5380*/  @!P2 BRA `(.L_x_98) ;  /* 0x000000480034a947 */ /* 0x004fee0003800000 */
.L_x_192:
[----:B------:R-:W-:Y:S01]  /*5390*/  @!P1 R2UR UR5, R8 ;  /* 0x00000000080592ca */ /* 0x000fe200000e0000 */
[----:B------:R-:W-:Y:S01]  /*53a0*/  VOTEU.ALL UP0, P1 ;  /* 0x0000000000ff7886 */ /* 0x000fe20000800000 */
[----:B------:R-:W-:Y:S01]  /*53b0*/  @!P1 R2UR UR4, R6 ;  /* 0x00000000060492ca */ /* 0x000fe200000e0000 */
[----:B------:R-:W-:Y:S01]  /*53c0*/  UMOV UR16, 0x0 ;  /* 0x0000000000107882 */ /* 0x000fe20000000000 */
[----:B------:R-:W-:Y:S01]  /*53d0*/  UMOV UR17, 0x10000000 ;  /* 0x1000000000117882 */ /* 0x000fe20000000000 */
[----:B------:R-:W-:Y:S01]  /*53e0*/  UMOV UR44, UR36 ;  /* 0x00000024002c7c82 */ /* 0x000fe20008000000 */
[----:B------:R-:W-:Y:S01]  /*53f0*/  @!UP0 UIADD3 UR40, UPT, UPT, UR21, 0x200, URZ ;  /* 0x0000020015288890 */ /* 0x000fe2000fffe0ff */
[----:B-1----:R-:W-:Y:S01]  /*5400*/  @!P1 IMAD.MOV.U32 R0, RZ, RZ, 0x1000 ;  /* 0x00001000ff009424 */ /* 0x002fe200078e00ff */
[----:B------:R-:W-:Y:S01]  /*5410*/  @!UP0 UIADD3 UR10, UPT, UPT, UR42, 0x40, URZ ;  /* 0x000000402a0a8890 */ /* 0x000fe2000fffe0ff */
[----:B------:R-:W-:Y:S01]  /*5420*/  @!P1 IADD3 R8, P0, PT, R16, 0x580, RZ ;  /* 0x0000058010089810 */ /* 0x000fe20007f1e0ff */
[----:B------:R-:W-:Y:S01]  /*5430*/  @!UP0 UIADD3 UR8, UPT, UPT, UR21, 0xa00, URZ ;  /* 0x00000a0015088890 */ /* 0x000fe2000fffe0ff */
[----:B------:R-:W-:Y:S02]  /*5440*/  VOTEU.ALL UP0, P1 ;  /* 0x0000000000ff7886 */ /* 0x000fe40000800000 */
[----:B------:R-:W-:Y:S01]  /*5450*/  IMAD.U32 R10, RZ, RZ, UR5 ;  /* 0x00000005ff0a7e24 */ /* 0x000fe2000f8e00ff */
[----:B------:R-:W-:Y:S01]  /*5460*/  UMOV UR9, UR41 ;  /* 0x0000002900097c82 */ /* 0x000fe20008000000 */
[----:B------:R-:W-:Y:S01]  /*5470*/  IMAD.U32 R11, RZ, RZ, UR4 ;  /* 0x00000004ff0b7e24 */ /* 0x000fe2000f8e00ff */
[----:B------:R-:W-:Y:S01]  /*5480*/  UMOV UR11, UR43 ;  /* 0x0000002b000b7c82 */ /* 0x000fe20008000000 */
[----:B------:R-:W-:Y:S01]  /*5490*/  UMOV UR12, UR36 ;  /* 0x00000024000c7c82 */ /* 0x000fe20008000000 */
[----:B------:R-:W-:Y:S01]  /*54a0*/  @!P1 R2UR UR4, R10 ;  /* 0x000000000a0492ca */ /* 0x000fe200000e0000 */
[----:B------:R-:W-:Y:S01]  /*54b0*/  UPRMT UR6, UR47, 0x654, UR41 ;  /* 0x000006542f067896 */ /* 0x000fe20008000029 */
[----:B------:R-:W-:Y:S01]  /*54c0*/  @!P1 R2UR UR5, R11 ;  /* 0x000000000b0592ca */ /* 0x000fe200000e0000 */
[----:B------:R-:W-:Y:S11]  /*54d0*/  @!P1 IMAD.X R6, RZ, RZ, R17, P0 ;  /* 0x000000ffff069224 */ /* 0x000ff600000e0611 */
[----:B------:R-:W-:Y:S01]  /*54e0*/  @!UPT UIADD3 URZ, UPT, UPT, URZ, URZ, URZ ;  /* 0x000000fffffff290 */ /* 0x000fe2000fffe0ff */
[----:B------:R1:W-:Y:S01]  /*54f0*/  @!UP0 UTMALDG.3D [UR40], [UR4], desc[UR16] ;  /* 0x00001028040085b4 */ /* 0x0003e20008011000 */
[----:B------:R-:W-:Y:S05]  /*5500*/  VOTEU.ALL UP0, P1 ;  /* 0x0000000000ff7886 */ /* 0x000fea0000800000 */
[----:B------:R1:W-:Y:S01]  /*5510*/  @!UP0 UTMALDG.3D [UR8], [UR4], desc[UR16] ;  /* 0x00001008040085b4 */ /* 0x0003e20008011000 */
[----:B------:R1:W-:Y:S01]  /*5520*/  @!P1 SYNCS.ARRIVE.TRANS64.RED.A0TR RZ, [UR21+0x60], R0 ;  /* 0x00006000ffff99a7 */ /* 0x0003e20008300415 */
[----:B------:R-:W-:Y:S01]  /*5530*/  SYNCS.ARRIVE.TRANS64.RED.A1T0 RZ, [UR6], RZ ;  /* 0x000000ffffff79a7 */ /* 0x000fe20008100406 */
[----:B------:R-:W2:Y:S02]  /*5540*/  SYNCS.PHASECHK.TRANS64.TRYWAIT P2, [UR21+0x88], R9 ;  /* 0x00008809ff0075a7 */ /* 0x000ea40008041115 */
[----:B-12---:R-:W-:Y:S05]  /*5550*/  @!P2 BRA `(.L_x_99) ;  /* 0x0000004400d8a947 */ /* 0x006fea0003800000 */
.L_x_194:
        /* <DEDUP_REMOVED lines=10> */
[----:B------:R-:W-:Y:S02]  /*5600*/  @!UP0 UIADD3 UR10, UPT, UPT, UR42, 0x50, URZ ;  /* 0x000000502a0a8890 */ /* 0x000fe4000fffe0ff */
[----:B------:R-:W-:Y:S01]  /*5610*/  @!UP0 UIADD3 UR8, UPT, UPT, UR21, 0x1a00, URZ ;  /* 0x00001a0015088890 */ /* 0x000fe2000fffe0ff */
[----:B------:R-:W-:Y:S01]  /*5620*/  IMAD.U32 R10, RZ, RZ, UR5 ;  /* 0x00000005ff0a7e24 */ /* 0x000fe2000f8e00ff */
[----:B------:R-:W-:Y:S01]  /*5630*/  VOTEU.ALL UP0, P1 ;  /* 0x0000000000ff7886 */ /* 0x000fe20000800000 */
[----:B------:R-:W-:Y:S01]  /*5640*/  IMAD.U32 R11, RZ, RZ, UR4 ;  /* 0x00000004ff0b7e24 */ /* 0x000fe2000f8e00ff */
[----:B------:R-:W-:Y:S01]  /*5650*/  UMOV UR9, UR33 ;  /* 0x0000002100097c82 */ /* 0x000fe20008000000 */
[----:B------:R-:W-:Y:S01]  /*5660*/  UMOV UR11, UR43 ;  /* 0x0000002b000b7c82 */ /* 0x000fe20008000000 */
[----:B------:R-:W-:Y:S01]  /*5670*/  @!P1 R2UR UR4, R10 ;  /* 0x000000000a0492ca */ /* 0x000fe200000e0000 */
[----:B------:R-:W-:Y:S01]  /*5680*/  UMOV UR12, UR36 ;  /* 0x00000024000c7c82 */ /* 0x000fe20008000000 */
[----:B------:R-:W-:Y:S01]  /*5690*/  @!P1 R2UR UR5, R11 ;  /* 0x000000000b0592ca */ /* 0x000fe200000e0000 */
[----:B------:R-:W-:Y:S01]  /*56a0*/  UPRMT UR6, UR47, 0x654, UR33 ;  /* 0x000006542f067896 */ /* 0x000fe20008000021 */
[----:B------:R-:W-:Y:S11]  /*56b0*/  @!P1 IMAD.X R6, RZ, RZ, R17, P0 ;  /* 0x000000ffff069224 */ /* 0x000ff600000e0611 */
[----:B------:R1:W-:Y:S01]  /*56c0*/  @!UP0 UTMALDG.3D [UR32], [UR4], desc[UR16] ;  /* 0x00001020040085b4 */ /* 0x0003e20008011000 */
[----:B------:R-:W-:Y:S05]  /*56d0*/  VOTEU.ALL UP0, P1 ;  /* 0x0000000000ff7886 */ /* 0x000fea0000800000 */
[----:B------:R1:W-:Y:S01]  /*56e0*/  @!UP0 UTMALDG.3D [UR8], [UR4], desc[UR16] ;  /* 0x00001008040085b4 */ /* 0x0003e20008011000 */
[----:B------:R1:W-:Y:S01]  /*56f0*/  @!P1 SYNCS.ARRIVE.TRANS64.RED.A0TR RZ, [UR21+0x68], R0 ;  /* 0x00006800ffff99a7 */ /* 0x0003e20008300415 */
[----:B------:R-:W-:Y:S01]  /*5700*/  SYNCS.ARRIVE.TRANS64.RED.A1T0 RZ, [UR6], RZ ;  /* 0x000000ffffff79a7 */ /* 0x000fe20008100406 */
[----:B------:R-:W2:Y:S02]  /*5710*/  SYNCS.PHASECHK.TRANS64.TRYWAIT P2, [UR21+0x90], R9 ;  /* 0x00009009ff0075a7 */ /* 0x000ea40008041115 */
[----:B-12---:R-:W-:Y:S05]  /*5720*/  @!P2 BRA `(.L_x_100) ;  /* 0x00000044007ca947 */ /* 0x006fea0003800000 */
.L_x_196:
        /* <DEDUP_REMOVED lines=9> */
[----:B------:R-:W-:Y:S01]  /*57c0*/  VIADD R14, R14, 0x1 ;  /* 0x000000010e0e7836 */ /* 0x000fe20000000000 */
        /* <DEDUP_REMOVED lines=10> */
[----:B------:R-:W-:Y:S01]  /*5870*/  UMOV UR12, UR36 ;  /* 0x00000024000c7c82 */ /* 0x000fe20008000000 */
[----:B------:R-:W-:Y:S11]  /*5880*/  UPRMT UR6, UR47, 0x654, UR25 ;  /* 0x000006542f067896 */ /* 0x000ff60008000019 */
[----:B------:R1:W-:Y:S01]  /*5890*/  @!UP0 UTMALDG.3D [UR24], [UR4], desc[UR16] ;  /* 0x00001018040085b4 */ /* 0x0003e20008011000 */
[----:B------:R-:W-:Y:S05]  /*58a0*/  VOTEU.ALL UP0, P1 ;  /* 0x0000000000ff7886 */ /* 0x000fea0000800000 */
[----:B------:R1:W-:Y:S01]  /*58b0*/  @!UP0 UTMALDG.3D [UR8], [UR4], desc[UR16] ;  /* 0x00001008040085b4 */ /* 0x0003e20008011000 */
[----:B------:R1:W-:Y:S01]  /*58c0*/  @!P1 SYNCS.ARRIVE.TRANS64.RED.A0TR RZ, [UR21+0x70], R0 ;  /* 0x00007000ffff99a7 */ /* 0x0003e20008300415 */
[----:B------:R-:W-:Y:S01]  /*58d0*/  SYNCS.ARRIVE.TRANS64.RED.A1T0 RZ, [UR6], RZ ;  /* 0x000000ffffff79a7 */ /* 0x000fe20008100406 */
[----:B------:R-:W2:Y:S02]  /*58e0*/  SYNCS.PHASECHK.TRANS64.TRYWAIT P0, [UR21+0x98], R9 ;  /* 0x00009809ff0075a7 */ /* 0x000ea40008001115 */
[----:B-12---:R-:W-:Y:S05]  /*58f0*/  @!P0 BRA `(.L_x_101) ;  /* 0x0000004400208947 */ /* 0x006fea0003800000 */
.L_x_198:
[----:B------:R-:W-:Y:S01]  /*5900*/  UIADD3 UR24, UPT, UPT, UR13, UR63, URZ ;  /* 0x0000003f0d187290 */ /* 0x000fe2000fffe0ff */
[----:B------:R-:W-:Y:S01]  /*5910*/  @!P1 IADD3 R6, P0, PT, R16, 0x580, RZ ;  /* 0x0000058010069810 */ /* 0x000fe20007f1e0ff */
[----:B------:R-:W-:Y:S01]  /*5920*/  UPLOP3.LUT UP2, UPT, UPT, UPT, UPT, 0x80, 0x8 ;  /* 0x000000000008789c */ /* 0x000fe20003f4f070 */
[----:B------:R-:W-:Y:S01]  /*5930*/  R2UR UR26, R50 ;  /* 0x00000000321a72ca */ /* 0x000fe200000e0000 */
[----:B------:R-:W-:Y:S01]  /*5940*/  VOTEU.ALL UP0, P1 ;  /* 0x0000000000ff7886 */ /* 0x000fe20000800000 */
[----:B------:R-:W-:Y:S01]  /*5950*/  @!P1 R2UR UR5, R6 ;  /* 0x00000000060592ca */ /* 0x000fe200000e0000 */
[----:B-1----:R-:W-:Y:S01]  /*5960*/  @!P1 IMAD.X R0, RZ, RZ, R17, P0 ;  /* 0x000000ffff009224 */ /* 0x002fe200000e0611 */
[----:B------:R-:W-:Y:S01]  /*5970*/  UMOV UR6, 0x0 ;  /* 0x0000000000067882 */ /* 0x000fe20000000000 */
[----:B------:R-:W-:Y:S01]  /*5980*/  UMOV UR7, 0x10000000 ;  /* 0x1000000000077882 */ /* 0x000fe20000000000 */
[----:B------:R-:W-:Y:S01]  /*5990*/  @!UP0 UIADD3 UR18, UPT, UPT, UR42, 0x30, URZ ;  /* 0x000000302a128890 */ /* 0x000fe2000fffe0ff */
[----:B------:R-:W-:Y:S01]  /*59a0*/  ISETP.NE.AND P0, PT, R14, 0x2, PT ;  /* 0x000000020e00780c */ /* 0x000fe20003f05270 */
[----:B------:R-:W-:Y:S01]  /*59b0*/  @!UP0 UIADD3 UR16, UPT, UPT, UR21, 0x3200, URZ ;  /* 0x0000320015108890 */ /* 0x000fe2000fffe0ff */
[----:B------:R-:W-:Y:S01]  /*59c0*/  @!P1 R2UR UR4, R0 ;  /* 0x00000000000492ca */ /* 0x000fe200000e0000 */
[----:B------:R-:W-:Y:S01]  /*59d0*/  @!UP0 UIADD3 UR17, UPT, UPT, UR21, 0x78, URZ ;  /* 0x0000007815118890 */ /* 0x000fe2000fffe0ff */
[----:B------:R-:W-:Y:S01]  /*59e0*/  SEL R0, RZ, 0x1, P0 ;  /* 0x00000001ff007807 */ /* 0x000fe20000000000 */
[----:B------:R-:W-:Y:S01]  /*59f0*/  @!UP0 UIADD3 UR10, UPT, UPT, UR42, 0x70, URZ ;  /* 0x000000702a0a8890 */ /* 0x000fe2000fffe0ff */
[----:B------:R-:W-:Y:S01]  /*5a00*/  LOP3.LUT R15, R15, 0x1, RZ, 0x3c, !PT ;  /* 0x000000010f0f7812 */ /* 0x000fe200078e3cff */
[----:B------:R-:W-:Y:S01]  /*5a10*/  @!UP0 UIADD3 UR8, UPT, UPT, UR21, 0x3a00, URZ ;  /* 0x00003a0015088890 */ /* 0x000fe2000fffe0ff */
[----:B------:R-:W-:Y:S01]  /*5a20*/  IMAD.U32 R8, RZ, RZ, UR5 ;  /* 0x00000005ff087e24 */ /* 0x000fe2000f8e00ff */
[----:B------:R-:W-:Y:S01]  /*5a30*/  VOTEU.ALL UP0, P1 ;  /* 0x0000000000ff7886 */ /* 0x000fe20000800000 */
[----:B------:R-:W-:Y:S01]  /*5a40*/  UMOV UR19, UR43 ;  /* 0x0000002b00137c82 */ /* 0x000fe20008000000 */
[----:B------:R-:W-:Y:S01]  /*5a50*/  UMOV UR20, UR36 ;  /* 0x0000002400147c82 */ /* 0x000fe20008000000 */
[----:B------:R-:W-:Y:S01]  /*5a60*/  UMOV UR11, UR43 ;  /* 0x0000002b000b7c82 */ /* 0x000fe20008000000 */
[----:B------:R-:W-:Y:S01]  /*5a70*/  UMOV UR12, UR36 ;  /* 0x00000024000c7c82 */ /* 0x000fe20008000000 */
[----:B------:R-:W-:Y:S01]  /*5a80*/  UMOV UR9, UR17 ;  /* 0x0000001100097c82 */ /* 0x000fe20008000000 */
[----:B------:R-:W-:Y:S01]  /*5a90*/  IMAD.U32 R9, RZ, RZ, UR4 ;  /* 0x00000004ff097e24 */ /* 0x000fe2000f8e00ff */
[----:B------:R-:W-:Y:S01]  /*5aa0*/  @!P1 R2UR UR4, R8 ;  /* 0x00000000080492ca */ /* 0x000fe200000e0000 */
[----:B------:R-:W-:Y:S01]  /*5ab0*/  UMOV UR36, UR29 ;  /* 0x0000001d00247c82 */ /* 0x000fe20008000000 */
[----:B------:R-:W-:Y:S02]  /*5ac0*/  LOP3.LUT R13, R13, R0, RZ, 0x3c, !PT ;  /* 0x000000000d0d7212 */ /* 0x000fe400078e3cff */
[----:B------:R-:W-:Y:S02]  /*5ad0*/  @!P1 R2UR UR5, R9 ;  /* 0x00000000090592ca */ /* 0x000fe400000e0000 */
[----:B------:R-:W-:Y:S11]  /*5ae0*/  SEL R14, R14, RZ, P0 ;  /* 0x000000ff0e0e7207 */ /* 0x000ff60000000000 */
[----:B------:R1:W-:Y:S01]  /*5af0*/  @!UP0 UTMALDG.3D [UR16], [UR4], desc[UR6] ;  /* 0x00000610040085b4 */ /* 0x0003e20008011000 */
[----:B------:R-:W-:Y:S05]  /*5b00*/  VOTEU.ALL UP0, P1 ;  /* 0x0000000000ff7886 */ /* 0x000fea0000800000 */
[----:B------:R2:W-:Y:S01]  /*5b10*/  @!UP0 UTMALDG.3D [UR8], [UR4], desc[UR6] ;  /* 0x00000608040085b4 */ /* 0x0005e20008011000 */
[----:B------:R2:W-:Y:S01]  /*5b20*/  @!P1 SYNCS.ARRIVE.TRANS64.RED.A0TR RZ, [UR21+0x78], R7 ;  /* 0x00007807ffff99a7 */ /* 0x0005e20008300415 */
[----:B------:R-:W-:Y:S01]  /*5b30*/  SYNCS.ARRIVE.TRANS64.RED.A1T0 RZ, [UR37], RZ ;  /* 0x000000ffffff79a7 */ /* 0x000fe20008100425 */
[----:B-1----:R-:W-:Y:S01]  /*5b40*/  UIADD3 UR20, UPT, UPT, UR14, UR26, URZ ;  /* 0x0000001a0e147290 */ /* 0x002fe2000fffe0ff */
[----:B------:R-:W-:Y:S11]  /*5b50*/  BRA.U UP1, `(.L_x_102) ;  /* 0xfffffff101047547 */ /* 0x000ff6000b83ffff */
[----:B------:R-:W-:-:S04]  /*5b60*/  SHF.L.U32 R2, R15, 0x1f, RZ ;  /* 0x0000001f0f027819 */ /* 0x000fc800000006ff */
[----:B------:R-:W1:Y:S02]  /*5b70*/  SYNCS.PHASECHK.TRANS64.TRYWAIT P0, [UR21+0x80], R2 ;  /* 0x00008002ff0075a7 */ /* 0x000e640008001115 */
[----:B-1----:R-:W-:Y:S05]  /*5b80*/  @!P0 BRA `(.L_x_103) ;  /* 0x0000004000948947 */ /* 0x002fea0003800000 */
.L_x_200:
[----:B------:R-:W3:Y:S02]  /*5b90*/  SYNCS.PHASECHK.TRANS64.TRYWAIT P0, [UR21+0x88], R2 ;  /* 0x00008802ff0075a7 */ /* 0x000ee40008001115 */
[----:B---3--:R-:W-:Y:S05]  /*5ba0*/  @!P0 BRA `(.L_x_104) ;  /* 0x0000004000a48947 */ /* 0x008fea0003800000 */
.L_x_202:
[----:B------:R-:W3:Y:S02]  /*5bb0*/  SYNCS.PHASECHK.TRANS64.TRYWAIT P0, [UR21+0x90], R2 ;  /* 0x00009002ff0075a7 */ /* 0x000ee40008001115 */
[----:B---3--:R-:W-:Y:S05]  /*5bc0*/  @!P0 BRA `(.L_x_105) ;  /* 0x0000004000b48947 */ /* 0x008fea0003800000 */
.L_x_204:
[----:B-1----:R-:W-:-:S07]  /*5bd0*/  MOV R0, UR21 ;  /* 0x0000001500007c02 */ /* 0x002fce0008000f00 */
.L_x_106:
[----:B-1----:R-:W-:-:S04]  /*5be0*/  SHF.L.U32 R2, R15, 0x1f, RZ ;  /* 0x0000001f0f027819 */ /* 0x002fc800000006ff */
[----:B------:R1:W3:Y:S03]  /*5bf0*/  SYNCS.PHASECHK.TRANS64.TRYWAIT P0, [R0+URZ+0x98], R2 ;  /* 0x00009802000075a7 */ /* 0x0002e600080011ff */
[----:B---3--:R-:W-:Y:S05]  /*5c00*/  @!P0 NANOSLEEP.SYNCS 0x989680 ;  /* 0x009896800000895d */ /* 0x008fea0003900000 */
[----:B------:R-:W3:Y:S02]  /*5c10*/  @!P0 SYNCS.PHASECHK.TRANS64 P0, [R0+URZ+0x98], R2 ;  /* 0x00009802000085a7 */ /* 0x000ee400080010ff */
[----:B--23--:R-:W-:Y:S05]  /*5c20*/  @P0 EXIT ;  /* 0x000000000000094d */ /* 0x00cfea0003800000 */
[----:B------:R-:W-:Y:S05]  /*5c30*/  BRA `(.L_x_106) ;  /* 0xfffffffc00e87947 */ /* 0x000fea000383ffff */
.L_x_91:
[----:B------:R-:W-:-:S06]  /*5c40*/  UISETP.GE.AND UP0, UPT, UR21, 0x4, UPT ;  /* 0x000000041500788c */ /* 0x000fcc000bf06270 */
[----:B------:R-:W-:-:S13]  /*5c50*/  PLOP3.LUT P0, PT, PT, PT, UP0, 0x80, 0x8 ;  /* 0x000000000008781c */ /* 0x000fda0003f0f008 */
[----:B------:R-:W-:Y:S05]  /*5c60*/  @!P0 EXIT ;  /* 0x000000000000894d */ /* 0x000fea0003800000 */
[----:B------:R-:W-:Y:S01]  /*5c70*/  BAR.SYNC.DEFER_BLOCKING 0x6, 0xa0 ;  /* 0x0182800000007b1d */ /* 0x000fe20000010000 */
[C---:B------:R-:W-:Y:S01]  /*5c80*/  IMAD.SHL.U32 R45, R60.reuse, 0x10, RZ ;  /* 0x000000103c2d7824 */ /* 0x040fe200078e00ff */
[C---:B------:R-:W-:Y:S01]  /*5c90*/  SHF.L.U32 R3, R47.reuse, 0x15, RZ ;  /* 0x000000152f037819 */ /* 0x040fe200000006ff */
[C---:B------:R-:W-:Y:S02]  /*5ca0*/  IMAD.U32 R23, R60.reuse, 0x10000, RZ ;  /* 0x000100003c177824 */ /* 0x040fe400078e00ff */
[----:B------:R-:W-:Y:S02]  /*5cb0*/  HFMA2 R59, -RZ, RZ, 0, 5.9604644775390625e-08 ;  /* 0x00000001ff3b7431 */ /* 0x000fe400000001ff */
[----:B------:R-:W-:Y:S01]  /*5cc0*/  IMAD.SHL.U32 R2, R60, 0x2, RZ ;  /* 0x000000023c027824 */ /* 0x000fe200078e00ff */
[----:B------:R-:W-:Y:S01]  /*5cd0*/  UMOV UR43, 0x400 ;  /* 0x00000400002b7882 */ /* 0x000fe20000000000 */
[----:B------:R-:W1:Y:S01]  /*5ce0*/  LDCU.64 UR4, c[0x0][0x890] ;  /* 0x00011200ff0477ac */ /* 0x000e620008000a00 */
[----:B------:R-:W2:Y:S01]  /*5cf0*/  LDC.64 R42, c[0x0][0x8b0] ;  /* 0x00022c00ff2a7b82 */ /* 0x000ea20000000a00 */
[----:B------:R-:W-:Y:S01]  /*5d00*/  IMAD.SHL.U32 R6, R47, 0x200, RZ ;  /* 0x000002002f067824 */ /* 0x000fe200078e00ff */
[C---:B------:R-:W-:Y:S01]  /*5d10*/  LOP3.LUT R7, R45.reuse, 0x40, RZ, 0xc0, !PT ;  /* 0x000000402d077812 */ /* 0x040fe200078ec0ff */
[----:B------:R-:W-:Y:S01]  /*5d20*/  ULEA UR43, UR47, UR43, 0x18 ;  /* 0x0000002b2f2b7291 */ /* 0x000fe2000f8ec0ff */
[----:B------:R-:W-:Y:S01]  /*5d30*/  LOP3.LUT R44, R45, 0x5b0, RZ, 0xc0, !PT ;  /* 0x000005b02d2c7812 */ /* 0x000fe200078ec0ff */
[----:B------:R-:W-:Y:S01]  /*5d40*/  IMAD.MOV.U32 R22, RZ, RZ, RZ ;  /* 0x000000ffff167224 */ /* 0x000fe200078e00ff */
[----:B------:R-:W-:Y:S01]  /*5d50*/  LOP3.LUT R3, R3, 0x200000, RZ, 0xc0, !PT ;  /* 0x0020000003037812 */ /* 0x000fe200078ec0ff */
[----:B------:R-:W-:Y:S01]  /*5d60*/  IMAD.MOV.U32 R58, RZ, RZ, RZ ;  /* 0x000000ffff3a7224 */ /* 0x000fe200078e00ff */
[----:B------:R-:W3:Y:S01]  /*5d70*/  LDC.64 R40, c[0x0][0x8a8] ;  /* 0x00022a00ff287b82 */ /* 0x000ee20000000a00 */
[----:B------:R-:W-:Y:S01]  /*5d80*/  LOP3.LUT R2, R7, 0x8, R2, 0xf8, !PT ;  /* 0x0000000807027812 */ /* 0x000fe200078ef802 */
[----:B------:R-:W-:Y:S01]  /*5d90*/  IMAD.MOV.U32 R55, RZ, RZ, RZ ;  /* 0x000000ffff377224 */ /* 0x000fe200078e00ff */
[----:B------:R-:W-:Y:S01]  /*5da0*/  LOP3.LUT R44, R44, 0x200, R6, 0xf8, !PT ;  /* 0x000002002c2c7812 */ /* 0x000fe200078ef806 */
[----:B------:R-:W4:Y:S01]  /*5db0*/  LDCU UR60, c[0x0][0x370] ;  /* 0x00006e00ff3c77ac */ /* 0x000f220008000800 */
[----:B------:R-:W-:-:S02]  /*5dc0*/  LOP3.LUT R23, R3, 0x400000, R23, 0xf8, !PT ;  /* 0x0040000003177812 */ /* 0x000fc400078ef817 */
[----:B------:R-:W-:Y:S01]  /*5dd0*/  LOP3.LUT P0, RZ, R45, 0x40, RZ, 0xc0, !PT ;  /* 0x000000402dff7812 */ /* 0x000fe2000780c0ff */
[----:B------:R-:W4:Y:S01]  /*5de0*/  LDS R0, [UR43+0x160] ;  /* 0x0001602bff007984 */ /* 0x000f220008000800 */
[----:B-1----:R-:W-:Y:S01]  /*5df0*/  IMAD.U32 R49, RZ, RZ, UR4 ;  /* 0x00000004ff317e24 */ /* 0x002fe2000f8e00ff */
[----:B------:R-:W-:Y:S01]  /*5e00*/  UIADD3 UR4, UPT, UPT, UR43, 0x200, URZ ;  /* 0x000002002b047890 */ /* 0x000fe2000fffe0ff */
[----:B------:R-:W-:Y:S01]  /*5e10*/  LOP3.LUT R44, R44, R2, RZ, 0xfc, !PT ;  /* 0x000000022c2c7212 */ /* 0x000fe200078efcff */
[----:B------:R-:W-:Y:S01]  /*5e20*/  IMAD.U32 R48, RZ, RZ, UR5 ;  /* 0x00000005ff307e24 */ /* 0x000fe2000f8e00ff */
[----:B------:R-:W-:Y:S01]  /*5e30*/  P2R R2, PR, RZ, 0x1 ;  /* 0x00000001ff027803 */ /* 0x000fe20000000000 */
[----:B------:R-:W1:Y:S01]  /*5e40*/  LDCU UR42, c[0x0][0xb0c] ;  /* 0x00016180ff2a77ac */ /* 0x000e620008000800 */
[----:B------:R-:W-:Y:S01]  /*5e50*/  LOP3.LUT R60, R60, 0x60, RZ, 0xc0, !PT ;  /* 0x000000603c3c7812 */ /* 0x000fe200078ec0ff */
[----:B------:R-:W-:Y:S01]  /*5e60*/  IMAD.U32 R52, RZ, RZ, UR4 ;  /* 0x00000004ff347e24 */ /* 0x000fe2000f8e00ff */
[----:B------:R-:W-:Y:S01]  /*5e70*/  MOV R57, RZ ;  /* 0x000000ff00397202 */ /* 0x000fe20000000f00 */
[----:B------:R-:W1:Y:S01]  /*5e80*/  LDCU UR39, c[0x0][0xb30] ;  /* 0x00016600ff2777ac */ /* 0x000e620008000800 */
[----:B------:R-:W1:Y:S01]  /*5e90*/  LDCU.64 UR54, c[0x0][0x888] ;  /* 0x00011100ff3677ac */ /* 0x000e620008000a00 */
[----:B------:R-:W1:Y:S01]  /*5ea0*/  LDCU.64 UR40, c[0x0][0xb28] ;  /* 0x00016500ff2877ac */ /* 0x000e620008000a00 */
[----:B------:R-:W1:Y:S01]  /*5eb0*/  LDCU.128 UR56, c[0x0][0xb10] ;  /* 0x00016200ff3877ac */ /* 0x000e620008000c00 */
[----:B------:R-:W1:Y:S01]  /*5ec0*/  LDCU UR53, c[0x0][0x374] ;  /* 0x00006e80ff3577ac */ /* 0x000e620008000800 */
[----:B------:R-:W-:Y:S01]  /*5ed0*/  UMOV UR52, URZ ;  /* 0x000000ff00347c82 */ /* 0x000fe20008000000 */
[----:B------:R-:W-:Y:S01]  /*5ee0*/  UMOV UR46, URZ ;  /* 0x000000ff002e7c82 */ /* 0x000fe20008000000 */
[----:B-1234-:R-:W-:-:S07]  /*5ef0*/  IMAD.IADD R23, R0, 0x1, R23 ;  /* 0x0000000100177824 */ /* 0x01efce00078e0217 */
.L_x_150:
[----:B------:R-:W-:Y:S02]  /*5f00*/  LEA R3, R55, UR43, 0x3 ;  /* 0x0000002b37037c11 */ /* 0x000fe4000f8e18ff */
[----:B------:R-:W-:Y:S02]  /*5f10*/  SHF.L.U32 R0, R57, 0x1f, RZ ;  /* 0x0000001f39007819 */ /* 0x000fe400000006ff */
[----:B-1----:R-:W-:Y:S02]  /*5f20*/  LEA R4, R55, UR43, 0x4 ;  /* 0x0000002b37047c11 */ /* 0x002fe4000f8e20ff */
[----:B------:R-:W1:Y:S02]  /*5f30*/  SYNCS.PHASECHK.TRANS64.TRYWAIT P0, [R3+URZ+0xb0], R0 ;  /* 0x0000b000030075a7 */ /* 0x000e6400080011ff */
[----:B-1----:R-:W-:Y:S05]  /*5f40*/  @!P0 BRA `(.L_x_107) ;  /* 0x0000003c00ec8947 */ /* 0x002fea0003800000 */
.L_x_205:
[----:B------:R-:W2:Y:S01]  /*5f50*/  LDS.128 R4, [R4+0x140] ;  /* 0x0001400004047984 */ /* 0x000ea20000000c00 */
[----:B------:R-:W-:Y:S01]  /*5f60*/  UISETP.GE.AND UP0, UPT, UR45, 0x1, UPT ;  /* 0x000000012d00788c */ /* 0x000fe2000bf06270 */
[----:B------:R-:W-:Y:S01]  /*5f70*/  @!PT LDS RZ, [RZ] ;  /* 0x00000000fffff984 */ /* 0x000fe20000000800 */
[----:B------:R-:W-:Y:S01]  /*5f80*/  @!PT LDS RZ, [RZ] ;  /* 0x00000000fffff984 */ /* 0x000fe20000000800 */
[----:B------:R-:W-:Y:S01]  /*5f90*/  @!PT LDS RZ, [RZ] ;  /* 0x00000000fffff984 */ /* 0x000fe20000000800 */
[----:B------:R-:W-:Y:S01]  /*5fa0*/  @!PT LDS RZ, [RZ] ;  /* 0x00000000fffff984 */ /* 0x000fe20000000800 */
[----:B------:R3:W-:Y:S06]  /*5fb0*/  MEMBAR.ALL.CTA ;  /* 0x0000000000007992 */ /* 0x0007ec0000008000 */
[----:B---3--:R-:W3:Y:S01]  /*5fc0*/  FENCE.VIEW.ASYNC.S ;  /* 0x00000000000073c6 */ /* 0x008ee20000000000 */
[----:B--2---:R-:W-:Y:S11]  /*5fd0*/  LOP3.LUT P0, RZ, R6, 0x1, RZ, 0xc0, !PT ;  /* 0x0000000106ff7812 */ /* 0x004ff6000780c0ff */
[----:B------:R-:W-:Y:S02]  /*5fe0*/  @!UPT UIADD3 URZ, UPT, UPT, URZ, URZ, URZ ;  /* 0x000000fffffff290 */ /* 0x000fe4000fffe0ff */
[----:B---3--:R-:W-:Y:S01]  /*5ff0*/  VOTEU.ANY UP1, P0 ;  /* 0x0000000000ff7886 */ /* 0x008fe20000020100 */
[----:B------:R-:W-:Y:S01]  /*6000*/  PLOP3.LUT P0, PT, PT, PT, UP1, 0x80, 0x8 ;  /* 0x000000000008781c */ /* 0x000fe20003f0f018 */
[----:B------:R-:W-:Y:S11]  /*6010*/  UP2UR UR62, UPR, URZ, 0x2 ;  /* 0x00000002ff3e7883 */ /* 0x000ff60008000000 */
[----:B------:R-:W-:Y:S01]  /*6020*/  @!UPT UIADD3 URZ, UPT, UPT, URZ, URZ, URZ ;  /* 0x000000fffffff290 */ /* 0x000fe2000fffe0ff */
[----:B-1----:R-:W-:Y:S02]  /*6030*/  @P0 SHF.R.U32.HI R0, RZ, 0x10, R5 ;  /* 0x00000010ff000819 */ /* 0x002fe40000011605 */
        /* <DEDUP_REMOVED lines=12> */
[----:B------:R-:W2:Y:S01]  /*6100*/  LDCU UR12, c[0x0][0xb20] ;  /* 0x00016400ff0c77ac */ /* 0x000ea20008000800 */
[----:B------:R-:W-:Y:S02]  /*6110*/  UIMAD.WIDE.U32 UR4, UR53, UR59, URZ ;  /* 0x0000003b350472a5 */ /* 0x000fe4000f8e00ff */
[----:B------:R-:W-:Y:S02]  /*6120*/  UIMAD.WIDE.U32 UR6, UR60, UR56, URZ ;  /* 0x000000383c0672a5 */ /* 0x000fe4000f8e00ff */
[----:B------:R-:W-:Y:S02]  /*6130*/  UISETP.NE.AND UP0, UPT, UR58, 0x1, UPT ;  /* 0x000000013a00788c */ /* 0x000fe4000bf05270 */
[----:B------:R-:W-:Y:S02]  /*6140*/  UIMAD.WIDE.U32 UR8, UR37, UR59, URZ ;  /* 0x0000003b250872a5 */ /* 0x000fe4000f8e00ff */
[----:B------:R-:W-:Y:S02]  /*6150*/  UIMAD.WIDE.U32 UR10, UR38, UR56, URZ ;  /* 0x00000038260a72a5 */ /* 0x000fe4000f8e00ff */
[----:B------:R-:W-:Y:S02]  /*6160*/  UISETP.NE.AND UP1, UPT, UR42, 0x1, UPT ;  /* 0x000000012a00788c */ /* 0x000fe4000bf25270 */
[----:B------:R-:W-:Y:S01]  /*6170*/  UISETP.NE.AND UP2, UPT, UR45, 0x1, UPT ;  /* 0x000000012d00788c */ /* 0x000fe2000bf45270 */
[----:B------:R-:W-:Y:S02]  /*6180*/  UMOV UR4, UR5 ;  /* 0x0000000500047c82 */ /* 0x000fe40008000000 */
[----:B--2---:R-:W-:Y:S03]  /*6190*/  USHF.R.U32.HI UR5, URZ, UR12, UR4 ;  /* 0x0000000cff057299 */ /* 0x004fe60008011604 */
[----:B------:R-:W-:Y:S02]  /*61a0*/  UMOV UR4, UR7 ;  /* 0x0000000700047c82 */ /* 0x000fe40008000000 */
[----:B------:R-:W-:Y:S02]  /*61b0*/  USHF.R.U32.HI UR7, URZ, UR57, UR4 ;  /* 0x00000039ff077299 */ /* 0x000fe40008011604 */
[----:B------:R-:W-:Y:S02]  /*61c0*/  USEL UR4, UR53, UR5, !UP0 ;  /* 0x0000000535047287 */ /* 0x000fe4000c000000 */
[----:B------:R-:W-:Y:S01]  /*61d0*/  USEL UR7, UR60, UR7, !UP1 ;  /* 0x000000073c077287 */ /* 0x000fe2000c800000 */
[----:B------:R-:W-:Y:S01]  /*61e0*/  UMOV UR5, UR9 ;  /* 0x0000000900057c82 */ /* 0x000fe20008000000 */
[----:B------:R-:W-:Y:S02]  /*61f0*/  UIMAD.WIDE.U32 UR8, UR4, UR40, URZ ;  /* 0x00000028040872a5 */ /* 0x000fe4000f8e00ff */
[----:B------:R-:W-:Y:S03]  /*6200*/  USHF.R.U32.HI UR6, URZ, UR12, UR5 ;  /* 0x0000000cff067299 */ /* 0x000fe60008011605 */
[----:B------:R-:W-:Y:S01]  /*6210*/  UMOV UR5, UR11 ;  /* 0x0000000b00057c82 */ /* 0x000fe20008000000 */
[----:B------:R-:W-:Y:S02]  /*6220*/  UIMAD.WIDE.U32 UR10, UR7, UR40, URZ ;  /* 0x00000028070a72a5 */ /* 0x000fe4000f8e00ff */
[----:B------:R-:W-:Y:S02]  /*6230*/  USHF.R.U32.HI UR12, URZ, UR57, UR5 ;  /* 0x00000039ff0c7299 */ /* 0x000fe40008011605 */
[----:B------:R-:W-:Y:S01]  /*6240*/  USEL UR6, UR37, UR6, !UP0 ;  /* 0x0000000625067287 */ /* 0x000fe2000c000000 */
[----:B------:R-:W-:Y:S02]  /*6250*/  UMOV UR5, UR9 ;  /* 0x0000000900057c82 */ /* 0x000fe40008000000 */
[----:B------:R-:W-:Y:S01]  /*6260*/  UMOV UR10, UR11 ;  /* 0x0000000b000a7c82 */ /* 0x000fe20008000000 */
[----:B------:R-:W-:Y:S02]  /*6270*/  @UP2 USHF.R.U32.HI UR4, URZ, UR41, UR5 ;  /* 0x00000029ff042299 */ /* 0x000fe40008011605 */
[----:B------:R-:W-:Y:S02]  /*6280*/  @UP2 USHF.R.U32.HI UR7, URZ, UR41, UR10 ;  /* 0x00000029ff072299 */ /* 0x000fe4000801160a */
[----:B------:R-:W-:Y:S02]  /*6290*/  UIMAD UR4, UR45, UR4, URZ ;  /* 0x000000042d0472a4 */ /* 0x000fe4000f8e02ff */
        /* <DEDUP_REMOVED lines=8> */
[----:B------:R-:W-:Y:S02]  /*6320*/  USEL UR11, UR6, UR4, !UP2 ;  /* 0x00000004060b7287 */ /* 0x000fe4000d000000 */
[----:B------:R-:W-:Y:S02]  /*6330*/  UIADD3 UR8, UPT, UPT, -UR5, URZ, URZ ;  /* 0x000000ff05087290 */ /* 0x000fe4000fffe1ff */
[----:B------:R-:W-:Y:S01]  /*6340*/  UIADD3 UR10, UPT, UPT, -UR11, URZ, URZ ;  /* 0x000000ff0b0a7290 */ /* 0x000fe2000fffe1ff */
[----:B------:R-:W-:Y:S01]  /*6350*/  @!UP0 UMOV UR4, UR9 ;  /* 0x0000000900048c82 */ /* 0x000fe20008000000 */
[----:B------:R-:W-:Y:S02]  /*6360*/  UIADD3 UR9, UPT, UPT, -UR6, URZ, URZ ;  /* 0x000000ff06097290 */ /* 0x000fe4000fffe1ff */
[----:B------:R-:W-:Y:S02]  /*6370*/  @!UP0 USHF.R.U32.HI UR4, URZ, UR41, UR4 ;  /* 0x00000029ff048299 */ /* 0x000fe40008011604 */
[----:B------:R-:W-:Y:S02]  /*6380*/  UIMAD UR10, UR45, UR10, UR6 ;  /* 0x0000000a2d0a72a4 */ /* 0x000fe4000f8e0206 */
[----:B------:R-:W-:Y:S04]  /*6390*/  @!UP0 USEL UR4, UR5, UR4, !UP2 ;  /* 0x0000000405048287 */ /* 0x000fe8000d000000 */
[----:B------:R-:W-:Y:S02]  /*63a0*/  @!UP0 UIMAD UR10, UR7, UR10, UR4 ;  /* 0x0000000a070a82a4 */ /* 0x000fe4000f8e0204 */
[----:B------:R-:W-:Y:S02]  /*63b0*/  @!UP0 UIADD3 UR11, UPT, UPT, UR11, -UR4, URZ ;  /* 0x800000040b0b8290 */ /* 0x000fe4000fffe0ff */
[----:B------:R-:W-:Y:S02]  /*63c0*/  UIMAD UR7, UR42, UR8, UR38 ;  /* 0x000000082a0772a4 */ /* 0x000fe4000f8e0226 */
[----:B------:R-:W-:Y:S02]  /*63d0*/  @!UP0 UIMAD UR6, UR11, UR45, UR5 ;  /* 0x0000002d0b0682a4 */ /* 0x000fe4000f8e0205 */
[----:B------:R-:W-:Y:S01]  /*63e0*/  UIMAD UR4, UR58, UR9, UR37 ;  /* 0x000000093a0472a4 */ /* 0x000fe2000f8e0225 */
[----:B------:R-:W-:Y:S02]  /*63f0*/  @!UP0 UMOV UR5, UR10 ;  /* 0x0000000a00058c82 */ /* 0x000fe40008000000 */
[----:B------:R-:W-:Y:S02]  /*6400*/  UIMAD UR38, UR5, UR42, UR7 ;  /* 0x0000002a052672a4 */ /* 0x000fe4000f8e0207 */
[----:B------:R-:W-:Y:S11]  /*6410*/  UIMAD UR37, UR6, UR58, UR4 ;  /* 0x0000003a062572a4 */ /* 0x000ff6000f8e0204 */
[----:B------:R-:W-:Y:S01]  /*6420*/  @!UPT UIADD3 URZ, UPT, UPT, URZ, URZ, URZ ;  /* 0x000000fffffff290 */ /* 0x000fe2000fffe0ff */
.L_x_108:
[----:B------:R-:W-:Y:S01]  /*6430*/  UISETP.NE.AND UP0, UPT, UR39, 0x1, UPT ;  /* 0x000000012700788c */ /* 0x000fe2000bf05270 */
[----:B------:R-:W-:Y:S01]  /*6440*/  LOP3.LUT P0, RZ, R52, 0x90, RZ, 0xc0, !PT ;  /* 0x0000009034ff7812 */ /* 0x000fe2000780c0ff */
[----:B------:R-:W-:Y:S01]  /*6450*/  USHF.L.U32 UR50, UR20, 0x6, URZ ;  /* 0x0000000614327899 */ /* 0x000fe200080006ff */
[----:B------:R-:W-:Y:S01]  /*6460*/  BSSY.RECONVERGENT B6, `(.L_x_109) ;  /* 0x0000034000067945 */ /* 0x000fe20003800200 */
[----:B------:R-:W-:Y:S01]  /*6470*/  USHF.L.U32 UR49, UR24, 0x7, URZ ;  /* 0x0000000718317899 */ /* 0x000fe200080006ff */
[----:B------:R-:W-:Y:S06]  /*6480*/  IADD3 R55, PT, PT, R55, 0x1, RZ ;  /* 0x0000000137377810 */ /* 0x000fec0007ffe0ff */
[----:B------:R-:W2:Y:S01]  /*6490*/  @!UP0 LDCU.128 UR12, c[0x0][0xb10] ;  /* 0x00016200ff0c87ac */ /* 0x000ea20008000c00 */
[----:B------:R-:W3:Y:S01]  /*64a0*/  @!UP0 LDCU UR5, c[0x0][0xb0c] ;  /* 0x00016180ff0587ac */ /* 0x000ee20008000800 */
[----:B------:R-:W4:Y:S01]  /*64b0*/  @!UP0 LDCU UR10, c[0x0][0xb20] ;  /* 0x00016400ff0a87ac */ /* 0x000f220008000800 */
[----:B--2---:R-:W-:Y:S02]  /*64c0*/  UIMAD.WIDE.U32 UR8, UR38, UR12, URZ ;  /* 0x0000000c260872a5 */ /* 0x004fe4000f8e00ff */
[----:B------:R-:W-:Y:S02]  /*64d0*/  UIMAD.WIDE.U32 UR6, UR37, UR15, URZ ;  /* 0x0000000f250672a5 */ /* 0x000fe4000f8e00ff */
[----:B------:R-:W-:Y:S03]  /*64e0*/  @!UP0 UISETP.NE.AND UP1, UPT, UR14, 0x1, UPT ;  /* 0x000000010e00888c */ /* 0x000fe6000bf25270 */
[----:B------:R-:W-:Y:S01]  /*64f0*/  @!UP0 UMOV UR4, UR9 ;  /* 0x0000000900048c82 */ /* 0x000fe20008000000 */
[----:B---3--:R-:W-:Y:S02]  /*6500*/  @!UP0 UISETP.NE.AND UP2, UPT, UR5, 0x1, UPT ;  /* 0x000000010500888c */ /* 0x008fe4000bf45270 */
[----:B------:R-:W-:Y:S01]  /*6510*/  @!UP0 USHF.R.U32.HI UR4, URZ, UR13, UR4 ;  /* 0x0000000dff048299 */ /* 0x000fe20008011604 */
[----:B------:R-:W-:Y:S02]  /*6520*/  @!UP0 UMOV UR6, UR7 ;  /* 0x0000000700068c82 */ /* 0x000fe40008000000 */
[----:B----4-:R-:W-:Y:S02]  /*6530*/  @!UP0 USHF.R.U32.HI UR6, URZ, UR10, UR6 ;  /* 0x0000000aff068299 */ /* 0x010fe40008011606 */
[----:B------:R-:W-:Y:S02]  /*6540*/  @!UP0 USEL UR7, UR38, UR4, !UP2 ;  /* 0x0000000426078287 */ /* 0x000fe4000d000000 */
[----:B------:R-:W-:Y:S04]  /*6550*/  @!UP0 USEL UR6, UR37, UR6, !UP1 ;  /* 0x0000000625068287 */ /* 0x000fe8000c800000 */
[----:B------:R-:W-:Y:S02]  /*6560*/  @!UP0 UIADD3 UR4, UPT, UPT, -UR7, UR6, URZ ;  /* 0x0000000607048290 */ /* 0x000fe4000fffe1ff */
[----:B------:R-:W-:Y:S02]  /*6570*/  @!UP0 UIADD3 UR6, UPT, UPT, UR7, -UR6, URZ ;  /* 0x8000000607068290 */ /* 0x000fe4000fffe0ff */
[----:B------:R-:W-:Y:S02]  /*6580*/  @!UP0 UIMAD UR38, UR4, UR5, UR38 ;  /* 0x00000005042682a4 */ /* 0x000fe4000f8e0226 */
[----:B------:R-:W-:Y:S01]  /*6590*/  @!UP0 UIMAD UR37, UR6, UR14, UR37 ;  /* 0x0000000e062582a4 */ /* 0x000fe2000f8e0225 */
[----:B------:R-:W-:Y:S11]  /*65a0*/  @!P0 BRA `(.L_x_110) ;  /* 0x00000000007c8947 */ /* 0x000ff60003800000 */
[----:B------:R-:W2:Y:S01]  /*65b0*/  LDCU.64 UR8, c[0x4][0x80] ;  /* 0x01001000ff0877ac */ /* 0x000ea20008000a00 */
[----:B------:R-:W-:Y:S01]  /*65c0*/  MOV R2, 0x0 ;  /* 0x0000000000027802 */ /* 0x000fe20000000f00 */
[----:B------:R-:W-:Y:S02]  /*65d0*/  HFMA2 R12, -RZ, RZ, 0, 5.9604644775390625e-08 ;  /* 0x00000001ff0c7431 */ /* 0x000fe400000001ff */
[----:B------:R-:W-:Y:S01]  /*65e0*/  IMAD.MOV.U32 R8, RZ, RZ, 0x70 ;  /* 0x00000070ff087424 */ /* 0x000fe200078e00ff */
[----:B------:R3:W4:Y:S01]  /*65f0*/  LDC.64 R14, c[0x4][R2] ;  /* 0x01000000020e7b82 */ /* 0x0007220000000a00 */
[----:B------:R-:W1:Y:S01]  /*6600*/  LDCU.64 UR6, c[0x4][0x88] ;  /* 0x01001100ff0677ac */ /* 0x000e620008000a00 */
[----:B------:R-:W-:Y:S01]  /*6610*/  IMAD.MOV.U32 R13, RZ, RZ, RZ ;  /* 0x000000ffff0d7224 */ /* 0x000fe200078e00ff */
[----:B------:R-:W1:Y:S01]  /*6620*/  LDCU.64 UR4, c[0x4][0x8] ;  /* 0x01000100ff0477ac */ /* 0x000e620008000a00 */
[----:B--2---:R-:W-:Y:S01]  /*6630*/  MOV R5, UR9 ;  /* 0x0000000900057c02 */ /* 0x004fe20008000f00 */
[----:B------:R-:W-:Y:S01]  /*6640*/  IMAD.U32 R4, RZ, RZ, UR8 ;  /* 0x00000008ff047e24 */ /* 0x000fe2000f8e00ff */
[----:B-1----:R-:W-:Y:S01]  /*6650*/  MOV R7, UR7 ;  /* 0x0000000700077c02 */ /* 0x002fe20008000f00 */
[----:B------:R-:W-:Y:S01]  /*6660*/  IMAD.U32 R6, RZ, RZ, UR6 ;  /* 0x00000006ff067e24 */ /* 0x000fe2000f8e00ff */
[----:B------:R-:W-:Y:S01]  /*6670*/  MOV R11, UR5 ;  /* 0x00000005000b7c02 */ /* 0x000fe20008000f00 */
[----:B------:R-:W-:Y:S02]  /*6680*/  IMAD.U32 R10, RZ, RZ, UR4 ;  /* 0x00000004ff0a7e24 */ /* 0x000fe4000f8e00ff */
[----:B------:R-:W-:Y:S07]  /*6690*/  LEPC R20, `(.L_x_111) ;  /* 0x000000001014794e */ /* 0x000fee0000000000 */
[----:B---345:R-:W-:Y:S05]  /*66a0*/  CALL.ABS.NOINC R14 ;  /* 0x000000000e007343 */ /* 0x038fea0003c00000 */
.L_x_111:
[----:B------:R-:W1:Y:S01]  /*66b0*/  LDCU.64 UR8, c[0x4][0x80] ;  /* 0x01001000ff0877ac */ /* 0x000e620008000a00 */
[----:B------:R-:W2:Y:S01]  /*66c0*/  LDC.64 R2, c[0x4][R2] ;  /* 0x0100000002027b82 */ /* 0x000ea20000000a00 */
[----:B------:R-:W-:Y:S02]  /*66d0*/  HFMA2 R12, -RZ, RZ, 0, 5.9604644775390625e-08 ;  /* 0x00000001ff0c7431 */ /* 0x000fe400000001ff */
[----:B------:R-:W-:Y:S02]  /*66e0*/  IMAD.MOV.U32 R8, RZ, RZ, 0x70 ;  /* 0x00000070ff087424 */ /* 0x000fe400078e00ff */
[----:B------:R-:W-:Y:S01]  /*66f0*/  IMAD.MOV.U32 R13, RZ, RZ, RZ ;  /* 0x000000ffff0d7224 */ /* 0x000fe200078e00ff */
[----:B------:R-:W3:Y:S01]  /*6700*/  LDCU.64 UR6, c[0x4][0x88] ;  /* 0x01001100ff0677ac */ /* 0x000ee20008000a00 */
[----:B------:R-:W4:Y:S01]  /*6710*/  LDCU.64 UR4, c[0x4][0x8] ;  /* 0x01000100ff0477ac */ /* 0x000f220008000a00 */
[----:B-1----:R-:W-:Y:S02]  /*6720*/  MOV R4, UR8 ;  /* 0x0000000800047c02 */ /* 0x002fe40008000f00 */
[----:B------:R-:W-:Y:S02]  /*6730*/  MOV R5, UR9 ;  /* 0x0000000900057c02 */ /* 0x000fe40008000f00 */
[----:B---3--:R-:W-:Y:S01]  /*6740*/  MOV R7, UR7 ;  /* 0x0000000700077c02 */ /* 0x008fe20008000f00 */
[----:B------:R-:W-:Y:S01]  /*6750*/  IMAD.U32 R6, RZ, RZ, UR6 ;  /* 0x00000006ff067e24 */ /* 0x000fe2000f8e00ff */
[----:B----4-:R-:W-:Y:S01]  /*6760*/  MOV R11, UR5 ;  /* 0x00000005000b7c02 */ /* 0x010fe20008000f00 */
[----:B------:R-:W-:Y:S02]  /*6770*/  IMAD.U32 R10, RZ, RZ, UR4 ;  /* 0x00000004ff0a7e24 */ /* 0x000fe4000f8e00ff */
[----:B------:R-:W-:Y:S07]  /*6780*/  LEPC R20, `(.L_x_110) ;  /* 0x000000001014794e */ /* 0x000fee0000000000 */
[----:B--2---:R-:W-:Y:S05]  /*6790*/  CALL.ABS.NOINC R2 ;  /* 0x0000000002007343 */ /* 0x004fea0003c00000 */
.L_x_110:
[----:B------:R-:W-:Y:S05]  /*67a0*/  BSYNC.RECONVERGENT B6 ;  /* 0x0000000000067941 */ /* 0x000fea0003800200 */
.L_x_109:
[----:B------:R-:W-:Y:S02]  /*67b0*/  R2UR UR6, R51 ;  /* 0x00000000330672ca */ /* 0x000fe400000e0000 */
[----:B------:R-:W-:Y:S02]  /*67c0*/  R2UR UR5, R49 ;  /* 0x00000000310572ca */ /* 0x000fe400000e0000 */
[----:B------:R-:W-:Y:S02]  /*67d0*/  R2UR UR4, R48 ;  /* 0x00000000300472ca */ /* 0x000fe400000e0000 */
[----:B------:R-:W-:Y:S02]  /*67e0*/  ISETP.NE.U32.AND P4, PT, R42, RZ, PT ;  /* 0x000000ff2a00720c */ /* 0x000fe40003f85070 */
[----:B------:R-:W-:Y:S02]  /*67f0*/  ISETP.NE.U32.AND P2, PT, RZ, UR54, PT ;  /* 0x00000036ff007c0c */ /* 0x000fe4000bf45070 */
[----:B------:R-:W-:Y:S02]  /*6800*/  ISETP.NE.AND.EX P4, PT, R43, RZ, PT, P4 ;  /* 0x000000ff2b00720c */ /* 0x000fe40003f85340 */
[----:B------:R-:W-:Y:S01]  /*6810*/  ISETP.NE.AND.EX P2, PT, RZ, UR55, PT, P2 ;  /* 0x00000037ff007c0c */ /* 0x000fe2000bf45320 */
[----:B------:R-:W-:Y:S02]  /*6820*/  UISETP.NE.AND UP2, UPT, UR6, URZ, UPT ;  /* 0x000000ff0600728c */ /* 0x000fe4000bf45270 */
[----:B------:R-:W-:Y:S04]  /*6830*/  UISETP.NE.U32.AND UP0, UPT, UR5, URZ, UPT ;  /* 0x000000ff0500728c */ /* 0x000fe8000bf05070 */
[----:B------:R-:W-:Y:S01]  /*6840*/  UISETP.NE.AND.EX UP1, UPT, UR4, URZ, UPT, UP0 ;  /* 0x000000ff0400728c */ /* 0x000fe2000bf25300 */
[----:B------:R-:W-:Y:S01]  /*6850*/  PLOP3.LUT P1, PT, PT, PT, UP2, 0x80, 0x8 ;  /* 0x000000000008781c */ /* 0x000fe20003f2f028 */
[----:B------:R-:W-:Y:S03]  /*6860*/  UPLOP3.LUT UP0, UPT, UPT, UPT, UPT, 0x40, 0x4 ;  /* 0x000000000004789c */ /* 0x000fe60003f0e870 */
[----:B------:R-:W-:Y:S06]  /*6870*/  @UP2 UPLOP3.LUT UP0, UPT, UPT, UPT, UP1, 0x80, 0x8 ;  /* 0x000000000008289c */ /* 0x000fec0003f0f010 */
[----:B------:R-:W-:Y:S01]  /*6880*/  PLOP3.LUT P0, PT, PT, PT, UP0, 0x80, 0x8 ;  /* 0x000000000008781c */ /* 0x000fe20003f0f008 */
[----:B------:R-:W-:Y:S01]  /*6890*/  @!UPT UIADD3 URZ, UPT, UPT, URZ, URZ, URZ ;  /* 0x000000fffffff290 */ /* 0x000fe2000fffe0ff */
[----:B------:R-:W-:Y:S11]  /*68a0*/  BRA.U !UP1, `(.L_x_112) ;  /* 0x0000000109407547 */ /* 0x000ff6000b800000 */
[----:B------:R-:W-:Y:S01]  /*68b0*/  UISETP.NE.U32.AND UP0, UPT, UR54, URZ, UPT ;  /* 0x000000ff3600728c */ /* 0x000fe2000bf05070 */
[----:B------:R-:W-:Y:S01]  /*68c0*/  R2UR UR6, R49 ;  /* 0x00000000310672ca */ /* 0x000fe200000e0000 */
[----:B------:R-:W2:Y:S01]  /*68d0*/  LDCU.64 UR8, c[0x0][0x358] ;  /* 0x00006b00ff0877ac */ /* 0x000ea20008000a00 */
[----:B------:R-:W-:Y:S02]  /*68e0*/  HFMA2 R46, -RZ, RZ, 0, 5.9604644775390625e-08 ;  /* 0x00000001ff2e7431 */ /* 0x000fe400000001ff */
[----:B-1----:R-:W-:Y:S01]  /*68f0*/  IMAD.MOV.U32 R0, RZ, RZ, 0x1 ;  /* 0x00000001ff007424 */ /* 0x002fe200078e00ff */
[----:B------:R-:W-:Y:S06]  /*6900*/  UISETP.NE.AND.EX UP0, UPT, UR55, URZ, UPT, UP0 ;  /* 0x000000ff3700728c */ /* 0x000fec000bf05300 */
[----:B------:R-:W-:Y:S05]  /*6910*/  PLOP3.LUT P3, PT, PT, PT, UP0, 0x80, 0x8 ;  /* 0x000000000008781c */ /* 0x000fea0003f6f008 */
[----:B------:R-:W1:Y:S01]  /*6920*/  @UP0 LDCU.64 UR4, c[0x0][0x888] ;  /* 0x00011100ff0407ac */ /* 0x000e620008000a00 */
[----:B------:R-:W-:Y:S07]  /*6930*/  @UP0 UIMAD UR6, UR36, UR6, URZ ;  /* 0x00000006240602a4 */ /* 0x000fee000f8e02ff */
[----:B------:R-:W-:Y:S01]  /*6940*/  @!P3 PRMT R46, R0, 0x7610, R46 ;  /* 0x00007610002eb816 */ /* 0x000fe2000000002e */
[----:B-1----:R-:W-:Y:S06]  /*6950*/  @UP0 UIMAD.WIDE UR4, UR6, 0x4, UR4 ;  /* 0x00000004060408a5 */ /* 0x002fec000f8e0204 */
[----:B------:R-:W-:Y:S02]  /*6960*/  IMAD.U32 R2, RZ, RZ, UR4 ;  /* 0x00000004ff027e24 */ /* 0x000fe4000f8e00ff */
[----:B------:R-:W-:Y:S03]  /*6970*/  IMAD.U32 R3, RZ, RZ, UR5 ;  /* 0x00000005ff037e24 */ /* 0x000fe6000f8e00ff */
[----:B------:R-:W1:Y:S02]  /*6980*/  @!UP0 LDCU UR4, c[0x0][0x880] ;  /* 0x00011000ff0487ac */ /* 0x000e640008000800 */
[----:B--2--5:R2:W5:Y:S02]  /*6990*/  @P3 LDG.E R27, desc[UR8][R2.64] ;  /* 0x00000008021b3981 */ /* 0x024564000c1e1900 */
[----:B-12---:R-:W-:Y:S02]  /*69a0*/  @!P3 MOV R27, UR4 ;  /* 0x00000004001bbc02 */ /* 0x006fe40008000f00 */
.L_x_112:
[----:B------:R-:W-:Y:S05]  /*69b0*/  @!P4 BRA `(.L_x_113) ;  /* 0x000000000024c947 */ /* 0x000fea0003800000 */
[----:B------:R-:W-:Y:S01]  /*69c0*/  ISETP.NE.U32.AND P3, PT, R40, RZ, PT ;  /* 0x000000ff2800720c */ /* 0x000fe20003f65070 */
[----:B------:R-:W2:Y:S03]  /*69d0*/  LDCU.64 UR4, c[0x0][0x358] ;  /* 0x00006b00ff0477ac */ /* 0x000ea60008000a00 */
[----:B------:R-:W-:Y:S11]  /*69e0*/  ISETP.NE.AND.EX P3, PT, R41, RZ, PT, P3 ;  /* 0x000000ff2900720c */ /* 0x000ff60003f65330 */
[----:B------:R-:W-:Y:S02]  /*69f0*/  @!UPT UIADD3 URZ, UPT, UPT, URZ, URZ, URZ ;  /* 0x000000fffffff290 */ /* 0x000fe4000fffe0ff */
[----:B------:R-:W3:Y:S01]  /*6a00*/  @P3 LDC.64 R2, c[0x0][0x8a8] ;  /* 0x00022a00ff023b82 */ /* 0x000ee20000000a00 */
[----:B-1----:R-:W-:Y:S04]  /*6a10*/  @P3 IMAD R0, R42, UR36, RZ ;  /* 0x000000242a003c24 */ /* 0x002fe8000f8e02ff */
[----:B---3--:R-:W-:Y:S05]  /*6a20*/  @P3 IMAD.WIDE R2, R0, 0x4, R2 ;  /* 0x0000000400023825 */ /* 0x008fea00078e0202 */
[----:B--2--5:R2:W5:Y:S02]  /*6a30*/  @P3 LDG.E R24, desc[UR4][R2.64] ;  /* 0x0000000402183981 */ /* 0x024564000c1e1900 */
[----:B--2---:R-:W3:Y:S02]  /*6a40*/  @!P3 LDC R24, c[0x0][0x8a0] ;  /* 0x00022800ff18bb82 */ /* 0x004ee40000000800 */
.L_x_113:
[----:B-----5:R-:W-:Y:S01]  /*6a50*/  FSETP.NEU.AND P3, PT, R27, RZ, PT ;  /* 0x000000ff1b00720b */ /* 0x020fe20003f6d000 */
[----:B------:R-:W-:Y:S01]  /*6a60*/  IMAD.SHL.U32 R56, R44, 0x2, RZ ;  /* 0x000000022c387824 */ /* 0x000fe200078e00ff */
[----:B------:R-:W-:Y:S01]  /*6a70*/  SEL R3, RZ, 0xffffffff, P2 ;  /* 0xffffffffff037807 */ /* 0x000fe20001000000 */
[----:B------:R-:W-:Y:S01]  /*6a80*/  BSSY B1, `(.L_x_114) ;  /* 0x0000034000017945 */ /* 0x000fe20003800000 */
[----:B------:R-:W-:Y:S01]  /*6a90*/  @P1 LOP3.LUT P2, RZ, R46, 0xff, RZ, 0xc0, !PT ;  /* 0x000000ff2eff1812 */ /* 0x000fe2000784c0ff */
[----:B------:R-:W-:Y:S01]  /*6aa0*/  IMAD.MOV.U32 R63, RZ, RZ, 0x1 ;  /* 0x00000001ff3f7424 */ /* 0x000fe200078e00ff */
[----:B-1----:R-:W-:Y:S01]  /*6ab0*/  @P1 SEL R0, RZ, 0xffffffff, P3 ;  /* 0xffffffffff001807 */ /* 0x002fe20001800000 */
[C---:B------:R-:W-:Y:S01]  /*6ac0*/  IMAD R25, R22.reuse, 0x40, R23 ;  /* 0x0000004016197824 */ /* 0x040fe200078e0217 */
[----:B------:R-:W-:Y:S01]  /*6ad0*/  LOP3.LUT R59, R59, 0x1, RZ, 0x3c, !PT ;  /* 0x000000013b3b7812 */ /* 0x000fe200078e3cff */
[----:B------:R-:W-:Y:S01]  /*6ae0*/  IMAD.MOV.U32 R26, RZ, RZ, RZ ;  /* 0x000000ffff1a7224 */ /* 0x000fe200078e00ff */
[C---:B------:R-:W-:Y:S02]  /*6af0*/  @P0 SEL R0, R3.reuse, R0, !P2 ;  /* 0x0000000003000207 */ /* 0x040fe40005000000 */
[----:B------:R-:W-:Y:S02]  /*6b00*/  CS2R R38, SRZ ;  /* 0x0000000000267805 */ /* 0x000fe4000001ff00 */
[----:B------:R-:W-:Y:S02]  /*6b10*/  LEA R53, R22, UR43, 0x3 ;  /* 0x0000002b16357c11 */ /* 0x000fe4000f8e18ff */
[----:B------:R-:W-:Y:S02]  /*6b20*/  CS2R R36, SRZ ;  /* 0x0000000000247805 */ /* 0x000fe4000001ff00 */
[----:B------:R-:W-:Y:S02]  /*6b30*/  @P1 LOP3.LUT R0, R0, 0x1, RZ, 0xc0, !PT ;  /* 0x0000000100001812 */ /* 0x000fe400078ec0ff */
[----:B------:R-:W-:Y:S02]  /*6b40*/  CS2R R30, SRZ ;  /* 0x00000000001e7805 */ /* 0x000fe4000001ff00 */
[----:B------:R-:W-:Y:S02]  /*6b50*/  PLOP3.LUT P2, PT, PT, PT, UP1, 0x80, 0x8 ;  /* 0x000000000008781c */ /* 0x000fe40003f4f018 */
[----:B------:R-:W-:Y:S02]  /*6b60*/  CS2R R28, SRZ ;  /* 0x00000000001c7805 */ /* 0x000fe4000001ff00 */
[----:B------:R-:W-:Y:S01]  /*6b70*/  ISETP.NE.U32.OR P6, PT, R0, 0x1, !P1 ;  /* 0x000000010000780c */ /* 0x000fe20004fc5470 */
[----:B------:R-:W-:Y:S01]  /*6b80*/  VIADD R62, R56, UR43 ;  /* 0x0000002b383e7c36 */ /* 0x000fe20008000000 */
[----:B------:R-:W-:Y:S02]  /*6b90*/  LOP3.LUT P4, R54, R46, 0xff, RZ, 0xc0, !PT ;  /* 0x000000ff2e367812 */ /* 0x000fe4000788c0ff */
[----:B------:R-:W-:Y:S02]  /*6ba0*/  SEL R2, RZ, 0xffffffff, P3 ;  /* 0xffffffffff027807 */ /* 0x000fe40001800000 */
[----:B------:R-:W-:Y:S03]  /*6bb0*/  P2R R61, PR, RZ, 0x40 ;  /* 0x00000040ff3d7803 */ /* 0x000fe60000000000 */
[----:B------:R-:W-:Y:S04]  /*6bc0*/  @P2 SEL R2, R3, R2, !P4 ;  /* 0x0000000203022207 */ /* 0x000fe80006000000 */
[----:B------:R-:W-:Y:S02]  /*6bd0*/  @P6 SHF.L.U32 R0, R59, 0x1f, RZ ;  /* 0x0000001f3b006819 */ /* 0x000fe400000006ff */
[----:B------:R-:W-:Y:S02]  /*6be0*/  LOP3.LUT R2, R2, 0x1, RZ, 0xc0, !PT ;  /* 0x0000000102027812 */ /* 0x000fe400078ec0ff */
[----:B------:R1:W2:Y:S02]  /*6bf0*/  @P6 SYNCS.PHASECHK.TRANS64.TRYWAIT P1, [UR43+0x60], R0 ;  /* 0x00006000ff0065a7 */ /* 0x0002a4000802112b */
[----:B------:R-:W-:Y:S04]  /*6c00*/  ISETP.NE.U32.AND P5, PT, R2, 0x1, PT ;  /* 0x000000010200780c */ /* 0x000fe80003fa5070 */
[----:B------:R-:W-:Y:S02]  /*6c10*/  P2R R64, PR, RZ, 0x20 ;  /* 0x00000020ff407803 */ /* 0x000fe40000000000 */
[----:B-1----:R-:W-:Y:S04]  /*6c20*/  SHF.L.U32 R0, R58, 0x1f, RZ ;  /* 0x0000001f3a007819 */ /* 0x002fe800000006ff */
[----:B------:R1:W4:Y:S01]  /*6c30*/  SYNCS.PHASECHK.TRANS64.TRYWAIT P0, [R53+URZ+0xd0], R0 ;  /* 0x0000d000350075a7 */ /* 0x00032200080011ff */
[----:B--2---:R-:W-:Y:S01]  /*6c40*/  @P6 SEL R63, RZ, 0x1, !P1 ;  /* 0x00000001ff3f6807 */ /* 0x004fe20004800000 */
[----:B-1----:R-:W-:Y:S06]  /*6c50*/  @!P6 BRA `(.L_x_115) ;  /* 0x000000000058e947 */ /* 0x002fec0003800000 */
[C---:B------:R-:W-:Y:S01]  /*6c60*/  VIADD R2, R62.reuse, 0x200 ;  /* 0x000002003e027836 */ /* 0x040fe20000000000 */
[----:B------:R-:W-:Y:S01]  /*6c70*/  LOP3.LUT P6, RZ, R45, 0x40, RZ, 0xc0, !PT ;  /* 0x000000402dff7812 */ /* 0x000fe200078cc0ff */
[----:B------:R-:W-:Y:S01]  /*6c80*/  BSSY B0, `(.L_x_116) ;  /* 0x000000e000007945 */ /* 0x000fe20003800000 */
[----:B------:R-:W-:Y:S01]  /*6c90*/  ISETP.NE.AND P2, PT, R63, RZ, PT ;  /* 0x000000ff3f00720c */ /* 0x000fe20003f45270 */
[----:B------:R-:W-:Y:S01]  /*6ca0*/  @P5 VIADD R4, R62, 0x210 ;  /* 0x000002103e045836 */ /* 0x000fe20000000000 */
[----:B------:R-:W-:Y:S01]  /*6cb0*/  PLOP3.LUT P1, PT, PT, PT, PT, 0x8, 0x80 ;  /* 0x000000000080781c */ /* 0x000fe20003f2e170 */
[----:B------:R-:W-:Y:S01]  /*6cc0*/  IMAD.MOV.U32 R39, RZ, RZ, RZ ;  /* 0x000000ffff277224 */ /* 0x000fe200078e00ff */
[----:B------:R-:W-:Y:S02]  /*6cd0*/  @P5 PLOP3.LUT P1, PT, P6, PT, PT, 0x80, 0x8 ;  /* 0x000000000008581c */ /* 0x000fe4000372f070 */
[----:B------:R-:W-:Y:S02]  /*6ce0*/  CS2R R36, SRZ ;  /* 0x0000000000247805 */ /* 0x000fe4000001ff00 */
[----:B------:R-:W-:Y:S02]  /*6cf0*/  CS2R R30, SRZ ;  /* 0x00000000001e7805 */ /* 0x000fe4000001ff00 */
[----:B------:R-:W-:Y:S07]  /*6d00*/  CS2R R28, SRZ ;  /* 0x00000000001c7805 */ /* 0x000fee000001ff00 */
[----:B------:R-:W-:Y:S01]  /*6d10*/  @P1 VIADD R4, R2, 0xfffffff0 ;  /* 0xfffffff002041836 */ /* 0x000fe20000000000 */
[----:B------:R-:W-:Y:S06]  /*6d20*/  @P2 BRA `(.L_x_117) ;  /* 0x00000000000c2947 */ /* 0x000fec0003800000 */
[----:B------:R-:W-:Y:S04]  /*6d30*/  SHF.L.U32 R3, R59, 0x1f, RZ ;  /* 0x0000001f3b037819 */ /* 0x000fe800000006ff */
[----:B------:R-:W1:Y:S02]  /*6d40*/  SYNCS.PHASECHK.TRANS64.TRYWAIT P1, [UR43+0x60], R3 ;  /* 0x00006003ff0075a7 */ /* 0x000e64000802112b */
[----:B-1----:R-:W-:Y:S05]  /*6d50*/  @!P1 BRA `(.L_x_118) ;  /* 0x00000030007c9947 */ /* 0x002fea0003800000 */
.L_x_117:
[----:B------:R-:W-:Y:S05]  /*6d60*/  BSYNC B0 ;  /* 0x0000000000007941 */ /* 0x000fea0003800000 */
.L_x_116:
[----:B------:R-:W-:Y:S01]  /*6d70*/  ISETP.NE.AND P1, PT, R64, RZ, PT ;  /* 0x000000ff4000720c */ /* 0x000fe20003f25270 */
[----:B------:R-:W-:Y:S11]  /*6d80*/  HFMA2 R26, -RZ, RZ, 0, 5.9604644775390625e-08 ;  /* 0x00000001ff1a7431 */ /* 0x000ff600000001ff */
[----:B------:R-:W-:Y:S01]  /*6d90*/  @!UPT UIADD3 URZ, UPT, UPT, URZ, URZ, URZ ;  /* 0x000000fffffff290 */ /* 0x000fe2000fffe0ff */
[----:B------:R2:W1:Y:S04]  /*6da0*/  @P1 LDS.128 R36, [R4] ;  /* 0x0000000004241984 */ /* 0x0004680000000c00 */
[----:B------:R2:W1:Y:S02]  /*6db0*/  @P1 LDS.128 R28, [R56+UR43+0x200] ;  /* 0x0002002b381c1984 */ /* 0x0004640008000c00 */
.L_x_115:
[----:B------:R-:W-:Y:S05]  /*6dc0*/  BSYNC B1 ;  /* 0x0000000000017941 */ /* 0x000fea0003800000 */
.L_x_114:
[----:B-1----:R-:W-:Y:S04]  /*6dd0*/  SHF.R.U32.HI R2, RZ, 0x15, R25 ;  /* 0x00000015ff027819 */ /* 0x002fe80000011619 */
[----:B------:R-:W-:Y:S01]  /*6de0*/  LOP3.LUT P1, RZ, R2, 0x3, R47, 0x48, !PT ;  /* 0x0000000302ff7812 */ /* 0x000fe2000782482f */
[----:B------:R-:W-:Y:S01]  /*6df0*/  @!UPT UIADD3 URZ, UPT, UPT, URZ, URZ, URZ ;  /* 0x000000fffffff290 */ /* 0x000fe2000fffe0ff */
[----:B----4-:R-:W-:Y:S11]  /*6e00*/  @P0 BRA `(.L_x_119) ;  /* 0x0000000000080947 */ /* 0x010ff60003800000 */
[----:B------:R-:W1:Y:S02]  /*6e10*/  SYNCS.PHASECHK.TRANS64.TRYWAIT P0, [R53+URZ+0xd0], R0 ;  /* 0x0000d000350075a7 */ /* 0x000e6400080011ff */
[----:B-1----:R-:W-:Y:S05]  /*6e20*/  @!P0 BRA `(.L_x_120) ;  /* 0x0000003000608947 */ /* 0x002fea0003800000 */
.L_x_119:
[----:B------:R-:W-:Y:S05]  /*6e30*/  @!P1 BRA `(.L_x_121) ;  /* 0x0000000000409947 */ /* 0x000fea0003800000 */
[----:B------:R-:W4:Y:S01]  /*6e40*/  LDCU.64 UR8, c[0x4][0x70] ;  /* 0x01000e00ff0877ac */ /* 0x000f220008000a00 */
[----:B------:R-:W-:Y:S01]  /*6e50*/  MOV R3, 0x0 ;  /* 0x0000000000037802 */ /* 0x000fe20000000f00 */
[----:B------:R-:W-:Y:S02]  /*6e60*/  HFMA2 R12, -RZ, RZ, 0, 5.9604644775390625e-08 ;  /* 0x00000001ff0c7431 */ /* 0x000fe400000001ff */
[----:B------:R-:W-:Y:S02]  /*6e70*/  IMAD.MOV.U32 R8, RZ, RZ, 0x192 ;  /* 0x00000192ff087424 */ /* 0x000fe400078e00ff */
[----:B------:R-:W-:Y:S01]  /*6e80*/  IMAD.MOV.U32 R13, RZ, RZ, RZ ;  /* 0x000000ffff0d7224 */ /* 0x000fe200078e00ff */
[----:B------:R-:W5:Y:S01]  /*6e90*/  LDCU.64 UR6, c[0x4][0x78] ;  /* 0x01000f00ff0677ac */ /* 0x000f620008000a00 */
[----:B------:R-:W1:Y:S01]  /*6ea0*/  LDC.64 R2, c[0x4][R3] ;  /* 0x0100000003027b82 */ /* 0x000e620000000a00 */
[----:B------:R-:W3:Y:S01]  /*6eb0*/  LDCU.64 UR4, c[0x4][0x10] ;  /* 0x01000200ff0477ac */ /* 0x000ee20008000a00 */
[----:B----4-:R-:W-:Y:S01]  /*6ec0*/  MOV R5, UR9 ;  /* 0x0000000900057c02 */ /* 0x010fe20008000f00 */
[----:B--2---:R-:W-:Y:S01]  /*6ed0*/  IMAD.U32 R4, RZ, RZ, UR8 ;  /* 0x00000008ff047e24 */ /* 0x004fe2000f8e00ff */
[----:B-----5:R-:W-:Y:S01]  /*6ee0*/  MOV R7, UR7 ;  /* 0x0000000700077c02 */ /* 0x020fe20008000f00 */
[----:B------:R-:W-:Y:S01]  /*6ef0*/  IMAD.U32 R6, RZ, RZ, UR6 ;  /* 0x00000006ff067e24 */ /* 0x000fe2000f8e00ff */
[----:B---3--:R-:W-:Y:S01]  /*6f00*/  MOV R11, UR5 ;  /* 0x00000005000b7c02 */ /* 0x008fe20008000f00 */
[----:B------:R-:W-:Y:S02]  /*6f10*/  IMAD.U32 R10, RZ, RZ, UR4 ;  /* 0x00000004ff0a7e24 */ /* 0x000fe4000f8e00ff */
[----:B------:R-:W-:Y:S07]  /*6f20*/  LEPC R20, `(.L_x_121) ;  /* 0x000000001014794e */ /* 0x000fee0000000000 */
[----:B-1----:R-:W-:Y:S05]  /*6f30*/  CALL.ABS.NOINC R2 ;  /* 0x0000000002007343 */ /* 0x002fea0003c00000 */
.L_x_121:
[----:B------:R-:W-:Y:S01]  /*6f40*/  SHF.L.U32 R3, R28, 0x10, RZ ;  /* 0x000000101c037819 */ /* 0x000fe200000006ff */
[----:B------:R-:W-:Y:S05]  /*6f50*/  WARPSYNC.ALL ;  /* 0x0000000000007948 */ /* 0x000fea0003800000 */
[----:B------:R-:W-:Y:S01]  /*6f60*/  R2UR UR4, R25 ;  /* 0x00000000190472ca */ /* 0x000fe200000e0000 */
[----:B------:R-:W-:Y:S01]  /*6f70*/  BSSY.RECONVERGENT B0, `(.L_x_122) ;  /* 0x0000057000007945 */ /* 0x000fe20003800200 */
[C---:B------:R-:W-:Y:S02]  /*6f80*/  SHF.L.U32 R20, R29.reuse, 0x10, RZ ;  /* 0x000000101d147819 */ /* 0x040fe400000006ff */
[----:B------:R-:W-:Y:S02]  /*6f90*/  LOP3.LUT R21, R29, 0xffff0000, RZ, 0xc0, !PT ;  /* 0xffff00001d157812 */ /* 0x000fe400078ec0ff */
[----:B------:R-:W-:Y:S02]  /*6fa0*/  MOV R65, 0x10 ;  /* 0x0000001000417802 */ /* 0x000fe40000000f00 */
[----:B------:R-:W-:Y:S02]  /*6fb0*/  LOP3.LUT P6, RZ, R45, 0x40, RZ, 0xc0, !PT ;  /* 0x000000402dff7812 */ /* 0x000fe400078cc0ff */
[----:B------:R-:W-:Y:S02]  /*6fc0*/  ISETP.NE.AND P0, PT, R60, RZ, PT ;  /* 0x000000ff3c00720c */ /* 0x000fe40003f05270 */
[----:B------:R-:W-:Y:S01]  /*6fd0*/  SEL R65, R65, 0xfffffff0, !P6 ;  /* 0xfffffff041417807 */ /* 0x000fe20007000000 */
[----:B--2---:R-:W1:Y:S03]  /*6fe0*/  LDTM.x16 R4, tmem[UR4] ;  /* 0x00000004000479ee */ /* 0x004e660008240000 */
[----:B------:R-:W-:Y:S01]  /*6ff0*/  IADD3 R62, PT, PT, R62, R65, RZ ;  /* 0x000000413e3e7210 */ /* 0x000fe20007ffe0ff */
[----:B-1-3--:R-:W-:Y:S01]  /*7000*/  FMUL R0, R24, R4 ;  /* 0x0000000418007220 */ /* 0x00afe20000400000 */
[----:B------:R-:W-:Y:S01]  /*7010*/  LOP3.LUT R4, R28, 0xffff0000, RZ, 0xc0, !PT ;  /* 0xffff00001c047812 */ /* 0x000fe200078ec0ff */
[C---:B------:R-:W-:Y:S01]  /*7020*/  FMUL R2, R24.reuse, R5 ;  /* 0x0000000518027220 */ /* 0x040fe20000400000 */
[C---:B------:R-:W-:Y:S01]  /*7030*/  FMUL R7, R24.reuse, R7 ;  /* 0x0000000718077220 */ /* 0x040fe20000400000 */
[C---:B------:R-:W-:Y:S01]  /*7040*/  FFMA R0, R27.reuse, R3, R0 ;  /* 0x000000031b007223 */ /* 0x040fe20000000000 */
[C---:B------:R-:W-:Y:S01]  /*7050*/  FMUL R3, R24.reuse, R6 ;  /* 0x0000000618037220 */ /* 0x040fe20000400000 */
[C---:B------:R-:W-:Y:S01]  /*7060*/  FFMA R2, R27.reuse, R4, R2 ;  /* 0x000000041b027223 */ /* 0x040fe20000000002 */
[C---:B------:R-:W-:Y:S01]  /*7070*/  FMUL R4, R24.reuse, R8 ;  /* 0x0000000818047220 */ /* 0x040fe20000400000 */
[C---:B------:R-:W-:Y:S01]  /*7080*/  FMUL R8, R24.reuse, R12 ;  /* 0x0000000c18087220 */ /* 0x040fe20000400000 */
[----:B------:R-:W-:Y:S01]  /*7090*/  FMUL R12, R24, R16 ;  /* 0x00000010180c7220 */ /* 0x000fe20000400000 */
[----:B------:R-:W-:Y:S01]  /*70a0*/  SHF.L.U32 R16, R30, 0x10, RZ ;  /* 0x000000101e107819 */ /* 0x000fe200000006ff */
[C---:B------:R-:W-:Y:S01]  /*70b0*/  FFMA R3, R27.reuse, R20, R3 ;  /* 0x000000141b037223 */ /* 0x040fe20000000003 */
[----:B------:R-:W-:Y:S01]  /*70c0*/  F2FP.BF16.F32.PACK_AB R32, R2, R0 ;  /* 0x000000000220723e */ /* 0x000fe200000010ff */
[----:B------:R-:W-:Y:S01]  /*70d0*/  FFMA R7, R27, R21, R7 ;  /* 0x000000151b077223 */ /* 0x000fe20000000007 */
[----:B------:R-:W-:Y:S01]  /*70e0*/  LOP3.LUT R0, R30, 0xffff0000, RZ, 0xc0, !PT ;  /* 0xffff00001e007812 */ /* 0x000fe200078ec0ff */
[C---:B------:R-:W-:Y:S01]  /*70f0*/  FMUL R5, R24.reuse, R9 ;  /* 0x0000000918057220 */ /* 0x040fe20000400000 */
[----:B------:R-:W-:Y:S01]  /*7100*/  SHF.L.U32 R2, R31, 0x10, RZ ;  /* 0x000000101f027819 */ /* 0x000fe200000006ff */
[----:B------:R-:W-:Y:S01]  /*7110*/  FFMA R4, R27, R16, R4 ;  /* 0x000000101b047223 */ /* 0x000fe20000000004 */
[----:B------:R-:W-:Y:S01]  /*7120*/  LOP3.LUT R16, R31, 0xffff0000, RZ, 0xc0, !PT ;  /* 0xffff00001f107812 */ /* 0x000fe200078ec0ff */
[C---:B------:R-:W-:Y:S01]  /*7130*/  FMUL R6, R24.reuse, R10 ;  /* 0x0000000a18067220 */ /* 0x040fe20000400000 */
[----:B------:R-:W-:Y:S01]  /*7140*/  F2FP.BF16.F32.PACK_AB R33, R7, R3 ;  /* 0x000000030721723e */ /* 0x000fe200000010ff */
[C---:B------:R-:W-:Y:S01]  /*7150*/  FFMA R5, R27.reuse, R0, R5 ;  /* 0x000000001b057223 */ /* 0x040fe20000000005 */
[----:B------:R-:W-:Y:S01]  /*7160*/  FMUL R11, R24, R11 ;  /* 0x0000000b180b7220 */ /* 0x000fe20000400000 */
[C---:B------:R-:W-:Y:S01]  /*7170*/  SHF.L.U32 R0, R36.reuse, 0x10, RZ ;  /* 0x0000001024007819 */ /* 0x040fe200000006ff */
[C---:B------:R-:W-:Y:S01]  /*7180*/  FFMA R6, R27.reuse, R2, R6 ;  /* 0x000000021b067223 */ /* 0x040fe20000000006 */
[----:B------:R-:W-:Y:S01]  /*7190*/  LOP3.LUT R2, R36, 0xffff0000, RZ, 0xc0, !PT ;  /* 0xffff000024027812 */ /* 0x000fe200078ec0ff */
[----:B------:R-:W-:Y:S01]  /*71a0*/  FFMA R11, R27, R16, R11 ;  /* 0x000000101b0b7223 */ /* 0x000fe2000000000b */
[C---:B------:R-:W-:Y:S01]  /*71b0*/  FMUL R9, R24.reuse, R13 ;  /* 0x0000000d18097220 */ /* 0x040fe20000400000 */
[----:B------:R-:W-:Y:S01]  /*71c0*/  SHF.L.U32 R3, R37, 0x10, RZ ;  /* 0x0000001025037819 */ /* 0x000fe200000006ff */
[----:B------:R-:W-:Y:S01]  /*71d0*/  FFMA R8, R27, R0, R8 ;  /* 0x000000001b087223 */ /* 0x000fe20000000008 */
[C---:B------:R-:W-:Y:S01]  /*71e0*/  FMUL R10, R24.reuse, R14 ;  /* 0x0000000e180a7220 */ /* 0x040fe20000400000 */
[----:B------:R-:W-:Y:S01]  /*71f0*/  LOP3.LUT R0, R37, 0xffff0000, RZ, 0xc0, !PT ;  /* 0xffff000025007812 */ /* 0x000fe200078ec0ff */
[----:B------:R-:W-:Y:S01]  /*7200*/  FMUL R15, R24, R15 ;  /* 0x0000000f180f7220 */ /* 0x000fe20000400000 */
[C---:B------:R-:W-:Y:S01]  /*7210*/  FFMA R9, R27.reuse, R2, R9 ;  /* 0x000000021b097223 */ /* 0x040fe20000000009 */
[C---:B------:R-:W-:Y:S01]  /*7220*/  FFMA R10, R27.reuse, R3, R10 ;  /* 0x000000031b0a7223 */ /* 0x040fe2000000000a */
[----:B------:R-:W-:Y:S01]  /*7230*/  SHF.L.U32 R2, R38, 0x10, RZ ;  /* 0x0000001026027819 */ /* 0x000fe200000006ff */
[----:B------:R-:W-:Y:S01]  /*7240*/  FFMA R15, R27, R0, R15 ;  /* 0x000000001b0f7223 */ /* 0x000fe2000000000f */
[----:B------:R-:W-:Y:S01]  /*7250*/  F2FP.BF16.F32.PACK_AB R34, R5, R4 ;  /* 0x000000040522723e */ /* 0x000fe200000010ff */
[----:B------:R-:W-:Y:S01]  /*7260*/  FMUL R13, R24, R17 ;  /* 0x00000011180d7220 */ /* 0x000fe20000400000 */
[----:B------:R-:W-:Y:S01]  /*7270*/  LOP3.LUT R3, R38, 0xffff0000, RZ, 0xc0, !PT ;  /* 0xffff000026037812 */ /* 0x000fe200078ec0ff */
[C---:B------:R-:W-:Y:S01]  /*7280*/  FMUL R14, R24.reuse, R18 ;  /* 0x00000012180e7220 */ /* 0x040fe20000400000 */
[C---:B------:R-:W-:Y:S01]  /*7290*/  SHF.L.U32 R4, R39.reuse, 0x10, RZ ;  /* 0x0000001027047819 */ /* 0x040fe200000006ff */
[----:B------:R-:W-:Y:S01]  /*72a0*/  FMUL R19, R24, R19 ;  /* 0x0000001318137220 */ /* 0x000fe20000400000 */
[----:B------:R-:W-:Y:S01]  /*72b0*/  LOP3.LUT R0, R39, 0xffff0000, RZ, 0xc0, !PT ;  /* 0xffff000027007812 */ /* 0x000fe200078ec0ff */
[----:B------:R-:W-:Y:S01]  /*72c0*/  FFMA R12, R27, R2, R12 ;  /* 0x000000021b0c7223 */ /* 0x000fe2000000000c */
[----:B------:R-:W-:Y:S01]  /*72d0*/  F2FP.BF16.F32.PACK_AB R35, R11, R6 ;  /* 0x000000060b23723e */ /* 0x000fe200000010ff */
[C---:B------:R-:W-:Y:S01]  /*72e0*/  FFMA R13, R27.reuse, R3, R13 ;  /* 0x000000031b0d7223 */ /* 0x040fe2000000000d */
[C---:B------:R-:W-:Y:S01]  /*72f0*/  FFMA R14, R27.reuse, R4, R14 ;  /* 0x000000041b0e7223 */ /* 0x040fe2000000000e */
[----:B------:R-:W-:Y:S01]  /*7300*/  FFMA R19, R27, R0, R19 ;  /* 0x000000001b137223 */ /* 0x000fe20000000013 */
[----:B------:R-:W-:Y:S01]  /*7310*/  F2FP.BF16.F32.PACK_AB R8, R9, R8 ;  /* 0x000000080908723e */ /* 0x000fe200000010ff */
[----:B------:R1:W-:Y:S01]  /*7320*/  STS.128 [R56+UR43+0x200], R32 ;  /* 0x0002002038007988 */ /* 0x0003e20008000c2b */
[----:B------:R-:W-:Y:S02]  /*7330*/  F2FP.BF16.F32.PACK_AB R9, R15, R10 ;  /* 0x0000000a0f09723e */ /* 0x000fe400000010ff */
[----:B------:R-:W-:Y:S02]  /*7340*/  F2FP.BF16.F32.PACK_AB R10, R13, R12 ;  /* 0x0000000c0d0a723e */ /* 0x000fe400000010ff */
[----:B------:R-:W-:Y:S05]  /*7350*/  F2FP.BF16.F32.PACK_AB R11, R19, R14 ;  /* 0x0000000e130b723e */ /* 0x000fea00000010ff */
[----:B------:R1:W-:Y:S01]  /*7360*/  STS.128 [R62+0x200], R8 ;  /* 0x000200083e007388 */ /* 0x0003e20000000c00 */
[----:B------:R-:W-:Y:S01]  /*7370*/  @!PT LDS RZ, [RZ] ;  /* 0x00000000fffff984 */ /* 0x000fe20000000800 */
[----:B------:R-:W-:Y:S01]  /*7380*/  @!PT LDS RZ, [RZ] ;  /* 0x00000000fffff984 */ /* 0x000fe20000000800 */
[----:B------:R-:W-:Y:S01]  /*7390*/  @!PT LDS RZ, [RZ] ;  /* 0x00000000fffff984 */ /* 0x000fe20000000800 */
[----:B------:R-:W-:Y:S01]  /*73a0*/  @!PT LDS RZ, [RZ] ;  /* 0x00000000fffff984 */ /* 0x000fe20000000800 */
[----:B------:R2:W-:Y:S07]  /*73b0*/  MEMBAR.ALL.CTA ;  /* 0x0000000000007992 */ /* 0x0005ee0000008000 */
[----:B--2---:R-:W2:Y:S02]  /*73c0*/  FENCE.VIEW.ASYNC.S ;  /* 0x00000000000073c6 */ /* 0x004ea40000000000 */
[----:B--2---:R-:W-:Y:S06]  /*73d0*/  BAR.SYNC.DEFER_BLOCKING 0x1, 0x80 ;  /* 0x0042000000007b1d */ /* 0x004fec0000010000 */
[----:B------:R-:W-:Y:S05]  /*73e0*/  @P0 BRA `(.L_x_123) ;  /* 0x00000000003c0947 */ /* 0x000fea0003800000 */
[----:B------:R-:W2:Y:S01]  /*73f0*/  LDCU.64 UR6, c[0x0][0x348] ;  /* 0x00006900ff0677ac */ /* 0x000ea20008000a00 */
[----:B------:R-:W-:Y:S01]  /*7400*/  UIADD3 UR4, UPT, UPT, UR43, 0x200, URZ ;  /* 0x000002002b047890 */ /* 0x000fe2000fffe0ff */
[----:B------:R-:W-:Y:S01]  /*7410*/  UMOV UR51, UR36 ;  /* 0x0000002400337c82 */ /* 0x000fe20008000000 */
[----:B------:R-:W-:Y:S02]  /*7420*/  UIADD3 UR9, UPT, UPT, UR49, 0x40, URZ ;  /* 0x0000004031097890 */ /* 0x000fe4000fffe0ff */
[----:B------:R-:W-:Y:S02]  /*7430*/  UIADD3 UR8, UPT, UPT, UR43, 0xa00, URZ ;  /* 0x00000a002b087890 */ /* 0x000fe4000fffe0ff */
[----:B------:R-:W-:Y:S01]  /*7440*/  MOV R52, UR4 ;  /* 0x0000000400347c02 */ /* 0x000fe20008000f00 */
[----:B------:R-:W-:Y:S01]  /*7450*/  UMOV UR10, UR50 ;  /* 0x00000032000a7c82 */ /* 0x000fe20008000000 */
[----:B------:R-:W-:Y:S02]  /*7460*/  UMOV UR11, UR36 ;  /* 0x00000024000b7c82 */ /* 0x000fe40008000000 */
[----:B------:R-:W-:Y:S01]  /*7470*/  R2UR UR48, R52 ;  /* 0x00000000343072ca */ /* 0x000fe200000e0000 */
[----:B--2---:R-:W-:Y:S04]  /*7480*/  UIADD3 UR4, UP0, UPT, UR6, 0x680, URZ ;  /* 0x0000068006047890 */ /* 0x004fe8000ff1e0ff */
[----:B------:R-:W-:Y:S09]  /*7490*/  UIADD3.X UR5, UPT, UPT, URZ, UR7, URZ, UP0, !UPT ;  /* 0x00000007ff057290 */ /* 0x000ff200087fe4ff */
[----:B------:R2:W-:Y:S01]  /*74a0*/  UTMASTG.3D [UR48], [UR4] ;  /* 0x00000030040073b5 */ /* 0x0005e20008010000 */
[----:B------:R2:W-:Y:S01]  /*74b0*/  UTMASTG.3D [UR8], [UR4] ;  /* 0x00000008040073b5 */ /* 0x0005e20008010000 */
[----:B------:R0:W-:Y:S01]  /*74c0*/  UTMACMDFLUSH ;  /* 0x00000000000079b7 */ /* 0x0001e20000000000 */
[----:B--2---:R-:W-:Y:S04]  /*74d0*/  DEPBAR.LE SB0, 0x1 ;  /* 0x000080400000791a */ /* 0x004fe80000000000 */
.L_x_123:
[----:B------:R-:W-:Y:S05]  /*74e0*/  BSYNC.RECONVERGENT B0 ;  /* 0x0000000000007941 */ /* 0x000fea0003800200 */
.L_x_122:
[----:B------:R-:W-:Y:S01]  /*74f0*/  BAR.SYNC.DEFER_BLOCKING 0x1, 0x80 ;  /* 0x0042000000007b1d */ /* 0x000fe20000010000 */
[----:B------:R-:W-:Y:S01]  /*7500*/  ISETP.NE.AND P1, PT, R61, RZ, PT ;  /* 0x000000ff3d00720c */ /* 0x000fe20003f25270 */
[----:B------:R-:W-:Y:S01]  /*7510*/  UISETP.NE.AND UP0, UPT, UR52, URZ, UPT ;  /* 0x000000ff3400728c */ /* 0x000fe2000bf05270 */
[----:B------:R-:W-:Y:S11]  /*7520*/  LEA R2, R26, UR43, 0x3 ;  /* 0x0000002b1a027c11 */ /* 0x000ff6000f8e18ff */
[----:B------:R-:W-:Y:S01]  /*7530*/  @P1 SHF.L.U32 R3, R59, 0x1f, RZ ;  /* 0x0000001f3b031819 */ /* 0x000fe200000006ff */
[----:B------:R-:W-:Y:S06]  /*7540*/  BRA.U !UP0, `(.L_x_124) ;  /* 0x0000000108247547 */ /* 0x000fec000b800000 */
[----:B------:R-:W-:Y:S01]  /*7550*/  IMAD.U32 R4, RZ, RZ, UR46 ;  /* 0x0000002eff047e24 */ /* 0x000fe2000f8e00ff */
[----:B------:R-:W-:Y:S01]  /*7560*/  MOV R0, UR47 ;  /* 0x0000002f00007c02 */ /* 0x000fe20008000f00 */
[----:B------:R-:W-:Y:S03]  /*7570*/  UIADD3 UR4, UPT, UPT, UR46, 0x1, URZ ;  /* 0x000000012e047890 */ /* 0x000fe6000fffe0ff */
[----:B------:R-:W-:Y:S01]  /*7580*/  @P1 LEA R4, R4, UR43, 0x3 ;  /* 0x0000002b04041c11 */ /* 0x000fe2000f8e18ff */
[----:B------:R-:W-:Y:S04]  /*7590*/  UISETP.NE.AND UP0, UPT, UR4, 0x4, UPT ;  /* 0x000000040400788c */ /* 0x000fe8000bf05270 */
[----:B------:R-:W-:Y:S01]  /*75a0*/  @P1 VIADD R4, R4, 0x80 ;  /* 0x0000008004041836 */ /* 0x000fe20000000000 */
[----:B------:R-:W-:Y:S04]  /*75b0*/  USEL UR46, UR4, URZ, UP0 ;  /* 0x000000ff042e7287 */ /* 0x000fe80008000000 */
[----:B------:R-:W-:Y:S04]  /*75c0*/  @P1 PRMT R0, R0, 0x654, R4 ;  /* 0x0000065400001816 */ /* 0x000fe80000000004 */
[----:B------:R2:W-:Y:S04]  /*75d0*/  @P1 SYNCS.ARRIVE.TRANS64.RED.A1T0 RZ, [R0+URZ], RZ ;  /* 0x000000ff00ff19a7 */ /* 0x0005e800081004ff */
.L_x_124:
[----:B------:R-:W3:Y:S01]  /*75e0*/  @P1 SYNCS.PHASECHK.TRANS64.TRYWAIT P0, [R2+URZ+0x60], R3 ;  /* 0x00006003020015a7 */ /* 0x000ee200080011ff */
[----:B------:R-:W-:Y:S01]  /*75f0*/  BSSY B1, `(.L_x_125) ;  /* 0x0000012000017945 */ /* 0x000fe20003800000 */
[----:B---3--:R-:W-:Y:S03]  /*7600*/  @P1 SEL R63, RZ, 0x1, !P0 ;  /* 0x00000001ff3f1807 */ /* 0x008fe60004000000 */
[----:B------:R-:W-:Y:S05]  /*7610*/  @!P1 BRA `(.L_x_126) ;  /* 0x00000000003c9947 */ /* 0x000fea0003800000 */
[----:B------:R-:W-:Y:S01]  /*7620*/  ISETP.NE.AND P1, PT, R64, RZ, PT ;  /* 0x000000ff4000720c */ /* 0x000fe20003f25270 */
[----:B------:R-:W-:Y:S01]  /*7630*/  BSSY B0, `(.L_x_127) ;  /* 0x0000009000007945 */ /* 0x000fe20003800000 */
[----:B------:R-:W-:Y:S11]  /*7640*/  ISETP.NE.AND P0, PT, R63, RZ, PT ;  /* 0x000000ff3f00720c */ /* 0x000ff60003f05270 */
[----:B------:R-:W-:Y:S05]  /*7650*/  @P1 IMAD R4, R26, 0x1000, R56 ;  /* 0x000010001a041824 */ /* 0x000fea00078e0238 */
[----:B------:R-:W-:Y:S05]  /*7660*/  @P1 IADD3 R3, PT, PT, R4, UR43, RZ ;  /* 0x0000002b04031c10 */ /* 0x000fea000fffe0ff */
[----:B------:R-:W-:Y:S01]  /*7670*/  @P1 IMAD.IADD R3, R65, 0x1, R3 ;  /* 0x0000000141031824 */ /* 0x000fe200078e0203 */
[----:B------:R-:W-:Y:S06]  /*7680*/  @P0 BRA `(.L_x_128) ;  /* 0x00000000000c0947 */ /* 0x000fec0003800000 */
[----:B--2---:R-:W-:Y:S04]  /*7690*/  SHF.L.U32 R0, R59, 0x1f, RZ ;  /* 0x0000001f3b007819 */ /* 0x004fe800000006ff */
[----:B------:R-:W2:Y:S02]  /*76a0*/  SYNCS.PHASECHK.TRANS64.TRYWAIT P0, [R2+URZ+0x60], R0 ;  /* 0x00006000020075a7 */ /* 0x000ea400080011ff */
[----:B--2---:R-:W-:Y:S05]  /*76b0*/  @!P0 BRA `(.L_x_129) ;  /* 0x0000002800508947 */ /* 0x004fea0003800000 */
.L_x_128:
[----:B------:R-:W-:Y:S05]  /*76c0*/  BSYNC B0 ;  /* 0x0000000000007941 */ /* 0x000fea0003800000 */
.L_x_127:
[----:B------:R-:W-:Y:S02]  /*76d0*/  ISETP.NE.AND P0, PT, R64, RZ, PT ;  /* 0x000000ff4000720c */ /* 0x000fe40003f05270 */
[----:B------:R-:W-:Y:S11]  /*76e0*/  IADD3 R26, PT, PT, R26, 0x1, RZ ;  /* 0x000000011a1a7810 */ /* 0x000ff60007ffe0ff */
[----:B------:R3:W4:Y:S04]  /*76f0*/  @P0 LDS.128 R28, [R4+UR43+0x200] ;  /* 0x0002002b041c0984 */ /* 0x0007280008000c00 */
[----:B------:R3:W1:Y:S02]  /*7700*/  @P0 LDS.128 R36, [R3+0x200] ;  /* 0x0002000003240984 */ /* 0x0006640000000c00 */
.L_x_126:
[----:B------:R-:W-:Y:S05]  /*7710*/  BSYNC B1 ;  /* 0x0000000000017941 */ /* 0x000fea0003800000 */
.L_x_125:
[----:B--2---:R-:W-:Y:S05]  /*7720*/  VIADD R0, R25, 0x10 ;  /* 0x0000001019007836 */ /* 0x004fea0000000000 */
[----:B------:R-:W-:Y:S04]  /*7730*/  SHF.R.U32.HI R0, RZ, 0x15, R0 ;  /* 0x00000015ff007819 */ /* 0x000fe80000011600 */
[----:B------:R-:W-:Y:S11]  /*7740*/  LOP3.LUT P0, RZ, R0, 0x3, R47, 0x48, !PT ;  /* 0x0000000300ff7812 */ /* 0x000ff6000780482f */
[----:B------:R-:W-:Y:S02]  /*7750*/  @!UPT UIADD3 URZ, UPT, UPT, URZ, URZ, URZ ;  /* 0x000000fffffff290 */ /* 0x000fe4000fffe0ff */
[----:B------:R-:W-:Y:S05]  /*7760*/  @!P0 BRA `(.L_x_130) ;  /* 0x0000000000408947 */ /* 0x000fea0003800000 */
[----:B------:R-:W2:Y:S01]  /*7770*/  LDCU.64 UR8, c[0x4][0x70] ;  /* 0x01000e00ff0877ac */ /* 0x000ea20008000a00 */
[----:B---3--:R-:W-:Y:S01]  /*7780*/  MOV R3, 0x0 ;  /* 0x0000000000037802 */ /* 0x008fe20000000f00 */
[----:B------:R-:W-:Y:S02]  /*7790*/  HFMA2 R12, -RZ, RZ, 0, 5.9604644775390625e-08 ;  /* 0x00000001ff0c7431 */ /* 0x000fe400000001ff */
[----:B-1----:R-:W-:Y:S02]  /*77a0*/  IMAD.MOV.U32 R8, RZ, RZ, 0x192 ;  /* 0x00000192ff087424 */ /* 0x002fe400078e00ff */
[----:B------:R-:W-:Y:S01]  /*77b0*/  IMAD.MOV.U32 R13, RZ, RZ, RZ ;  /* 0x000000ffff0d7224 */ /* 0x000fe200078e00ff */
[----:B------:R-:W1:Y:S01]  /*77c0*/  LDCU.64 UR6, c[0x4][0x78] ;  /* 0x01000f00ff0677ac */ /* 0x000e620008000a00 */
[----:B------:R-:W3:Y:S01]  /*77d0*/  LDC.64 R2, c[0x4][R3] ;  /* 0x0100000003027b82 */ /* 0x000ee20000000a00 */
[----:B------:R-:W5:Y:S01]  /*77e0*/  LDCU.64 UR4, c[0x4][0x10] ;  /* 0x01000200ff0477ac */ /* 0x000f620008000a00 */
[----:B--2---:R-:W-:Y:S01]  /*77f0*/  MOV R5, UR9 ;  /* 0x0000000900057c02 */ /* 0x004fe20008000f00 */
[----:B------:R-:W-:Y:S01]  /*7800*/  IMAD.U32 R4, RZ, RZ, UR8 ;  /* 0x00000008ff047e24 */ /* 0x000fe2000f8e00ff */
[----:B-1----:R-:W-:Y:S01]  /*7810*/  MOV R7, UR7 ;  /* 0x0000000700077c02 */ /* 0x002fe20008000f00 */
[----:B------:R-:W-:Y:S01]  /*7820*/  IMAD.U32 R6, RZ, RZ, UR6 ;  /* 0x00000006ff067e24 */ /* 0x000fe2000f8e00ff */
[----:B-----5:R-:W-:Y:S01]  /*7830*/  MOV R11, UR5 ;  /* 0x00000005000b7c02 */ /* 0x020fe20008000f00 */
[----:B------:R-:W-:Y:S02]  /*7840*/  IMAD.U32 R10, RZ, RZ, UR4 ;  /* 0x00000004ff0a7e24 */ /* 0x000fe4000f8e00ff */
[----:B------:R-:W-:Y:S07]  /*7850*/  LEPC R20, `(.L_x_130) ;  /* 0x000000001014794e */ /* 0x000fee0000000000 */
[----:B---34-:R-:W-:Y:S05]  /*7860*/  CALL.ABS.NOINC R2 ;  /* 0x0000000002007343 */ /* 0x018fea0003c00000 */
.L_x_130:
[----:B---34-:R-:W-:Y:S01]  /*7870*/  SHF.L.U32 R3, R28, 0x10, RZ ;  /* 0x000000101c037819 */ /* 0x018fe200000006ff */
[----:B------:R-:W-:Y:S05]  /*7880*/  WARPSYNC.ALL ;  /* 0x0000000000007948 */ /* 0x000fea0003800000 */
[----:B------:R-:W-:Y:S01]  /*7890*/  R2UR UR4, R25 ;  /* 0x00000000190472ca */ /* 0x000fe200000e0000 */
[----:B------:R-:W-:Y:S01]  /*78a0*/  BSSY.RECONVERGENT B0, `(.L_x_131) ;  /* 0x000005b000007945 */ /* 0x000fe20003800200 */
[----:B------:R-:W-:Y:S02]  /*78b0*/  SHF.L.U32 R20, R30, 0x10, RZ ;  /* 0x000000101e147819 */ /* 0x000fe400000006ff */
[----:B------:R-:W-:Y:S02]  /*78c0*/  ISETP.NE.AND P6, PT, R61, RZ, PT ;  /* 0x000000ff3d00720c */ /* 0x000fe40003fc5270 */
[----:B------:R-:W-:Y:S07]  /*78d0*/  ISETP.NE.AND P0, PT, R60, RZ, PT ;  /* 0x000000ff3c00720c */ /* 0x000fee0003f05270 */
[----:B-1----:R-:W1:Y:S02]  /*78e0*/  LDTM.x16 R4, tmem[UR4+0x10] ;  /* 0x00001004000479ee */ /* 0x002e640008240000 */
[----:B-1----:R-:W-:Y:S01]  /*78f0*/  FMUL R0, R24, R4 ;  /* 0x0000000418007220 */ /* 0x002fe20000400000 */
[----:B------:R-:W-:Y:S01]  /*7900*/  LOP3.LUT R4, R28, 0xffff0000, RZ, 0xc0, !PT ;  /* 0xffff00001c047812 */ /* 0x000fe200078ec0ff */
[C---:B------:R-:W-:Y:S01]  /*7910*/  FMUL R2, R24.reuse, R5 ;  /* 0x0000000518027220 */ /* 0x040fe20000400000 */
[----:B------:R-:W-:Y:S01]  /*7920*/  SHF.L.U32 R5, R29, 0x10, RZ ;  /* 0x000000101d057819 */ /* 0x000fe200000006ff */
[----:B------:R-:W-:Y:S01]  /*7930*/  FFMA R0, R27, R3, R0 ;  /* 0x000000031b007223 */ /* 0x000fe20000000000 */
[C---:B------:R-:W-:Y:S01]  /*7940*/  FMUL R3, R24.reuse, R6 ;  /* 0x0000000618037220 */ /* 0x040fe20000400000 */
[----:B------:R-:W-:Y:S01]  /*7950*/  LOP3.LUT R6, R29, 0xffff0000, RZ, 0xc0, !PT ;  /* 0xffff00001d067812 */ /* 0x000fe200078ec0ff */
[C---:B------:R-:W-:Y:S01]  /*7960*/  FFMA R2, R27.reuse, R4, R2 ;  /* 0x000000041b027223 */ /* 0x040fe20000000002 */
[C---:B------:R-:W-:Y:S01]  /*7970*/  FMUL R7, R24.reuse, R7 ;  /* 0x0000000718077220 */ /* 0x040fe20000400000 */
[C---:B------:R-:W-:Y:S01]  /*7980*/  FFMA R3, R27.reuse, R5, R3 ;  /* 0x000000051b037223 */ /* 0x040fe20000000003 */
[C---:B------:R-:W-:Y:S01]  /*7990*/  FMUL R4, R24.reuse, R8 ;  /* 0x0000000818047220 */ /* 0x040fe20000400000 */
[----:B------:R-:W-:Y:S01]  /*79a0*/  FMUL R5, R24, R9 ;  /* 0x0000000918057220 */ /* 0x000fe20000400000 */
[----:B------:R-:W-:Y:S01]  /*79b0*/  F2FP.BF16.F32.PACK_AB R32, R2, R0 ;  /* 0x000000000220723e */ /* 0x000fe200000010ff */
[C---:B------:R-:W-:Y:S01]  /*79c0*/  FFMA R7, R27.reuse, R6, R7 ;  /* 0x000000061b077223 */ /* 0x040fe20000000007 */
[----:B------:R-:W-:Y:S01]  /*79d0*/  LOP3.LUT R0, R30, 0xffff0000, RZ, 0xc0, !PT ;  /* 0xffff00001e007812 */ /* 0x000fe200078ec0ff */
[----:B------:R-:W-:Y:S01]  /*79e0*/  FFMA R4, R27, R20, R4 ;  /* 0x000000141b047223 */ /* 0x000fe20000000004 */
[----:B------:R-:W-:Y:S01]  /*79f0*/  SHF.L.U32 R2, R31, 0x10, RZ ;  /* 0x000000101f027819 */ /* 0x000fe200000006ff */
[----:B------:R-:W-:Y:S01]  /*7a00*/  FMUL R6, R24, R10 ;  /* 0x0000000a18067220 */ /* 0x000fe20000400000 */
[----:B------:R-:W-:Y:S01]  /*7a10*/  F2FP.BF16.F32.PACK_AB R33, R7, R3 ;  /* 0x000000030721723e */ /* 0x000fe200000010ff */
[----:B------:R-:W-:Y:S01]  /*7a20*/  FFMA R5, R27, R0, R5 ;  /* 0x000000001b057223 */ /* 0x000fe20000000005 */
[----:B------:R-:W-:Y:S01]  /*7a30*/  LOP3.LUT R3, R31, 0xffff0000, RZ, 0xc0, !PT ;  /* 0xffff00001f037812 */ /* 0x000fe200078ec0ff */
[----:B------:R-:W-:Y:S01]  /*7a40*/  FFMA R6, R27, R2, R6 ;  /* 0x000000021b067223 */ /* 0x000fe20000000006 */
[----:B------:R-:W-:Y:S01]  /*7a50*/  SHF.L.U32 R7, R36, 0x10, RZ ;  /* 0x0000001024077819 */ /* 0x000fe200000006ff */
[----:B------:R-:W-:Y:S01]  /*7a60*/  FMUL R11, R24, R11 ;  /* 0x0000000b180b7220 */ /* 0x000fe20000400000 */
[----:B------:R-:W-:Y:S01]  /*7a70*/  LOP3.LUT R0, R36, 0xffff0000, RZ, 0xc0, !PT ;  /* 0xffff000024007812 */ /* 0x000fe200078ec0ff */
[C---:B------:R-:W-:Y:S01]  /*7a80*/  FMUL R8, R24.reuse, R12 ;  /* 0x0000000c18087220 */ /* 0x040fe20000400000 */
[----:B------:R-:W-:Y:S01]  /*7a90*/  SHF.L.U32 R2, R37, 0x10, RZ ;  /* 0x0000001025027819 */ /* 0x000fe200000006ff */
[C---:B------:R-:W-:Y:S01]  /*7aa0*/  FMUL R9, R24.reuse, R13 ;  /* 0x0000000d18097220 */ /* 0x040fe20000400000 */
[----:B------:R-:W-:Y:S01]  /*7ab0*/  F2FP.BF16.F32.PACK_AB R34, R5, R4 ;  /* 0x000000040522723e */ /* 0x000fe200000010ff */
[----:B------:R-:W-:Y:S01]  /*7ac0*/  FFMA R11, R27, R3, R11 ;  /* 0x000000031b0b7223 */ /* 0x000fe2000000000b */
[----:B------:R-:W-:Y:S01]  /*7ad0*/  SHF.L.U32 R3, R39, 0x10, RZ ;  /* 0x0000001027037819 */ /* 0x000fe200000006ff */
[----:B------:R-:W-:Y:S01]  /*7ae0*/  FFMA R8, R27, R7, R8 ;  /* 0x000000071b087223 */ /* 0x000fe20000000008 */
[----:B------:R-:W-:Y:S01]  /*7af0*/  LOP3.LUT R4, R39, 0xffff0000, RZ, 0xc0, !PT ;  /* 0xffff000027047812 */ /* 0x000fe200078ec0ff */
[----:B------:R-:W-:Y:S01]  /*7b00*/  FFMA R9, R27, R0, R9 ;  /* 0x000000001b097223 */ /* 0x000fe20000000009 */
[----:B------:R-:W-:Y:S01]  /*7b10*/  LOP3.LUT R0, R37, 0xffff0000, RZ, 0xc0, !PT ;  /* 0xffff000025007812 */ /* 0x000fe200078ec0ff */
[C---:B------:R-:W-:Y:S01]  /*7b20*/  FMUL R10, R24.reuse, R14 ;  /* 0x0000000e180a7220 */ /* 0x040fe20000400000 */
[C---:B------:R-:W-:Y:S01]  /*7b30*/  FMUL R15, R24.reuse, R15 ;  /* 0x0000000f180f7220 */ /* 0x040fe20000400000 */
[C---:B------:R-:W-:Y:S01]  /*7b40*/  FMUL R12, R24.reuse, R16 ;  /* 0x00000010180c7220 */ /* 0x040fe20000400000 */
[----:B------:R-:W-:Y:S01]  /*7b50*/  FMUL R13, R24, R17 ;  /* 0x00000011180d7220 */ /* 0x000fe20000400000 */
[C---:B------:R-:W-:Y:S01]  /*7b60*/  FFMA R10, R27.reuse, R2, R10 ;  /* 0x000000021b0a7223 */ /* 0x040fe2000000000a */
[----:B------:R-:W-:Y:S01]  /*7b70*/  FFMA R15, R27, R0, R15 ;  /* 0x000000001b0f7223 */ /* 0x000fe2000000000f */
[----:B------:R-:W-:Y:S01]  /*7b80*/  SHF.L.U32 R2, R38, 0x10, RZ ;  /* 0x0000001026027819 */ /* 0x000fe200000006ff */
[----:B------:R-:W-:Y:S01]  /*7b90*/  FMUL R14, R24, R18 ;  /* 0x00000012180e7220 */ /* 0x000fe20000400000 */
[----:B------:R-:W-:Y:S01]  /*7ba0*/  LOP3.LUT R0, R38, 0xffff0000, RZ, 0xc0, !PT ;  /* 0xffff000026007812 */ /* 0x000fe200078ec0ff */
[----:B------:R-:W-:Y:S01]  /*7bb0*/  FMUL R19, R24, R19 ;  /* 0x0000001318137220 */ /* 0x000fe20000400000 */
[----:B------:R-:W-:Y:S01]  /*7bc0*/  F2FP.BF16.F32.PACK_AB R35, R11, R6 ;  /* 0x000000060b23723e */ /* 0x000fe200000010ff */
[----:B------:R-:W-:Y:S01]  /*7bd0*/  FFMA R12, R27, R2, R12 ;  /* 0x000000021b0c7223 */ /* 0x000fe2000000000c */
[----:B------:R-:W-:Y:S01]  /*7be0*/  F2FP.BF16.F32.PACK_AB R8, R9, R8 ;  /* 0x000000080908723e */ /* 0x000fe200000010ff */
[C---:B------:R-:W-:Y:S01]  /*7bf0*/  FFMA R13, R27.reuse, R0, R13 ;  /* 0x000000001b0d7223 */ /* 0x040fe2000000000d */
[C---:B------:R-:W-:Y:S01]  /*7c00*/  FFMA R14, R27.reuse, R3, R14 ;  /* 0x000000031b0e7223 */ /* 0x040fe2000000000e */
[----:B------:R1:W-:Y:S01]  /*7c10*/  STS.128 [R56+UR43+0x1200], R32 ;  /* 0x0012002038007988 */ /* 0x0003e20008000c2b */
[----:B------:R-:W-:Y:S01]  /*7c20*/  FFMA R19, R27, R4, R19 ;  /* 0x000000041b137223 */ /* 0x000fe20000000013 */
[----:B------:R-:W-:Y:S02]  /*7c30*/  F2FP.BF16.F32.PACK_AB R9, R15, R10 ;  /* 0x0000000a0f09723e */ /* 0x000fe400000010ff */
[----:B------:R-:W-:Y:S02]  /*7c40*/  F2FP.BF16.F32.PACK_AB R10, R13, R12 ;  /* 0x0000000c0d0a723e */ /* 0x000fe400000010ff */
[----:B------:R-:W-:Y:S02]  /*7c50*/  F2FP.BF16.F32.PACK_AB R11, R19, R14 ;  /* 0x0000000e130b723e */ /* 0x000fe400000010ff */
[----:B------:R-:W-:Y:S02]  /*7c60*/  MOV R2, UR46 ;  /* 0x0000002e00027c02 */ /* 0x000fe40008000f00 */
[----:B------:R-:W-:Y:S01]  /*7c70*/  MOV R0, UR47 ;  /* 0x0000002f00007c02 */ /* 0x000fe20008000f00 */
[----:B------:R1:W-:Y:S01]  /*7c80*/  STS.128 [R62+0x1200], R8 ;  /* 0x001200083e007388 */ /* 0x0003e20000000c00 */
[----:B------:R-:W-:Y:S02]  /*7c90*/  @P6 LEA R2, R2, UR43, 0x3 ;  /* 0x0000002b02026c11 */ /* 0x000fe4000f8e18ff */
[----:B------:R-:W-:Y:S02]  /*7ca0*/  @P6 SHF.L.U32 R3, R59, 0x1f, RZ ;  /* 0x0000001f3b036819 */ /* 0x000fe400000006ff */
[----:B------:R-:W-:Y:S01]  /*7cb0*/  @P6 IADD3 R2, PT, PT, R2, 0x80, RZ ;  /* 0x0000008002026810 */ /* 0x000fe20007ffe0ff */
[----:B------:R-:W-:Y:S01]  /*7cc0*/  @!PT LDS RZ, [RZ] ;  /* 0x00000000fffff984 */ /* 0x000fe20000000800 */
[----:B------:R-:W-:Y:S01]  /*7cd0*/  @!PT LDS RZ, [RZ] ;  /* 0x00000000fffff984 */ /* 0x000fe20000000800 */
[----:B------:R-:W-:Y:S01]  /*7ce0*/  @!PT LDS RZ, [RZ] ;  /* 0x00000000fffff984 */ /* 0x000fe20000000800 */
[----:B------:R-:W-:Y:S01]  /*7cf0*/  @!PT LDS RZ, [RZ] ;  /* 0x00000000fffff984 */ /* 0x000fe20000000800 */
[----:B------:R2:W-:Y:S06]  /*7d00*/  MEMBAR.ALL.CTA ;  /* 0x0000000000007992 */ /* 0x0005ec0000008000 */
[----:B--2---:R-:W2:Y:S01]  /*7d10*/  FENCE.VIEW.ASYNC.S ;  /* 0x00000000000073c6 */ /* 0x004ea20000000000 */
[----:B------:R-:W-:Y:S02]  /*7d20*/  @P6 PRMT R0, R0, 0x654, R2 ;  /* 0x0000065400006816 */ /* 0x000fe40000000002 */
[----:B------:R-:W-:Y:S01]  /*7d30*/  LEA R2, R26, UR43, 0x3 ;  /* 0x0000002b1a027c11 */ /* 0x000fe2000f8e18ff */
[----:B--2---:R-:W-:Y:S06]  /*7d40*/  BAR.SYNC.DEFER_BLOCKING 0x1, 0x80 ;  /* 0x0042000000007b1d */ /* 0x004fec0000010000 */
[----:B------:R-:W-:Y:S05]  /*7d50*/  @P0 BRA `(.L_x_132) ;  /* 0x00000000003c0947 */ /* 0x000fea0003800000 */
[----:B------:R-:W2:Y:S01]  /*7d60*/  LDCU.64 UR6, c[0x0][0x348] ;  /* 0x00006900ff0677ac */ /* 0x000ea20008000a00 */
[----:B------:R-:W-:Y:S02]  /*7d70*/  UIADD3 UR13, UPT, UPT, UR49, 0x10, URZ ;  /* 0x00000010310d7890 */ /* 0x000fe4000fffe0ff */
[----:B------:R-:W-:Y:S01]  /*7d80*/  UIADD3 UR12, UPT, UPT, UR43, 0x1200, URZ ;  /* 0x000012002b0c7890 */ /* 0x000fe2000fffe0ff */
[----:B------:R-:W-:Y:S01]  /*7d90*/  UMOV UR14, UR50 ;  /* 0x00000032000e7c82 */ /* 0x000fe20008000000 */
[----:B------:R-:W-:Y:S01]  /*7da0*/  UMOV UR15, UR36 ;  /* 0x00000024000f7c82 */ /* 0x000fe20008000000 */
[----:B------:R-:W-:Y:S02]  /*7db0*/  UIADD3 UR9, UPT, UPT, UR49, 0x50, URZ ;  /* 0x0000005031097890 */ /* 0x000fe4000fffe0ff */
[----:B------:R-:W-:Y:S01]  /*7dc0*/  UIADD3 UR8, UPT, UPT, UR43, 0x1a00, URZ ;  /* 0x00001a002b087890 */ /* 0x000fe2000fffe0ff */
[----:B------:R-:W-:Y:S01]  /*7dd0*/  UMOV UR10, UR50 ;  /* 0x00000032000a7c82 */ /* 0x000fe20008000000 */
[----:B------:R-:W-:Y:S01]  /*7de0*/  UMOV UR11, UR36 ;  /* 0x00000024000b7c82 */ /* 0x000fe20008000000 */
[----:B--2---:R-:W-:Y:S04]  /*7df0*/  UIADD3 UR4, UP0, UPT, UR6, 0x680, URZ ;  /* 0x0000068006047890 */ /* 0x004fe8000ff1e0ff */
[----:B------:R-:W-:Y:S09]  /*7e00*/  UIADD3.X UR5, UPT, UPT, URZ, UR7, URZ, UP0, !UPT ;  /* 0x00000007ff057290 */ /* 0x000ff200087fe4ff */
[----:B------:R2:W-:Y:S01]  /*7e10*/  UTMASTG.3D [UR12], [UR4] ;  /* 0x0000000c040073b5 */ /* 0x0005e20008010000 */
[----:B------:R2:W-:Y:S01]  /*7e20*/  UTMASTG.3D [UR8], [UR4] ;  /* 0x00000008040073b5 */ /* 0x0005e20008010000 */
[----:B------:R0:W-:Y:S01]  /*7e30*/  UTMACMDFLUSH ;  /* 0x00000000000079b7 */ /* 0x0001e20000000000 */
[----:B--2---:R-:W-:Y:S04]  /*7e40*/  DEPBAR.LE SB0, 0x1 ;  /* 0x000080400000791a */ /* 0x004fe80000000000 */
.L_x_132:
[----:B------:R-:W-:Y:S05]  /*7e50*/  BSYNC.RECONVERGENT B0 ;  /* 0x0000000000007941 */ /* 0x000fea0003800200 */
.L_x_131:
[----:B------:R-:W-:Y:S01]  /*7e60*/  BAR.SYNC.DEFER_BLOCKING 0x1, 0x80 ;  /* 0x0042000000007b1d */ /* 0x000fe20000010000 */
[----:B------:R-:W-:Y:S04]  /*7e70*/  UIADD3 UR4, UPT, UPT, UR46, 0x1, URZ ;  /* 0x000000012e047890 */ /* 0x000fe8000fffe0ff */
[----:B------:R-:W-:Y:S04]  /*7e80*/  UISETP.NE.AND UP0, UPT, UR4, 0x4, UPT ;  /* 0x000000040400788c */ /* 0x000fe8000bf05270 */
[----:B------:R-:W-:Y:S01]  /*7e90*/  USEL UR44, UR4, URZ, UP0 ;  /* 0x000000ff042c7287 */ /* 0x000fe20008000000 */
[----:B------:R2:W-:Y:S01]  /*7ea0*/  @P6 SYNCS.ARRIVE.TRANS64.RED.A1T0 RZ, [R0+URZ], RZ ;  /* 0x000000ff00ff69a7 */ /* 0x0005e200081004ff */
[----:B------:R-:W-:Y:S01]  /*7eb0*/  BSSY B1, `(.L_x_133) ;  /* 0x0000013000017945 */ /* 0x000fe20003800000 */
[----:B------:R-:W3:Y:S02]  /*7ec0*/  @P6 SYNCS.PHASECHK.TRANS64.TRYWAIT P0, [R2+URZ+0x60], R3 ;  /* 0x00006003020065a7 */ /* 0x000ee400080011ff */
[----:B---3--:R-:W-:Y:S01]  /*7ed0*/  @P6 SEL R63, RZ, 0x1, !P0 ;  /* 0x00000001ff3f6807 */ /* 0x008fe20004000000 */
[----:B--2---:R-:W-:Y:S06]  /*7ee0*/  @!P6 BRA `(.L_x_134) ;  /* 0x00000000003ce947 */ /* 0x004fec0003800000 */
[----:B------:R-:W-:Y:S01]  /*7ef0*/  ISETP.NE.AND P1, PT, R64, RZ, PT ;  /* 0x000000ff4000720c */ /* 0x000fe20003f25270 */
[----:B------:R-:W-:Y:S01]  /*7f00*/  BSSY B0, `(.L_x_135) ;  /* 0x0000009000007945 */ /* 0x000fe20003800000 */
[----:B------:R-:W-:Y:S11]  /*7f10*/  ISETP.NE.AND P0, PT, R63, RZ, PT ;  /* 0x000000ff3f00720c */ /* 0x000ff60003f05270 */
[----:B------:R-:W-:Y:S05]  /*7f20*/  @P1 IMAD R3, R26, 0x1000, R56 ;  /* 0x000010001a031824 */ /* 0x000fea00078e0238 */
[----:B------:R-:W-:Y:S05]  /*7f30*/  @P1 IADD3 R0, PT, PT, R3, UR43, RZ ;  /* 0x0000002b03001c10 */ /* 0x000fea000fffe0ff */
[----:B------:R-:W-:Y:S01]  /*7f40*/  @P1 IMAD.IADD R0, R65, 0x1, R0 ;  /* 0x0000000141001824 */ /* 0x000fe200078e0200 */
[----:B------:R-:W-:Y:S06]  /*7f50*/  @P0 BRA `(.L_x_136) ;  /* 0x00000000000c0947 */ /* 0x000fec0003800000 */
[----:B------:R-:W-:Y:S04]  /*7f60*/  SHF.L.U32 R4, R59, 0x1f, RZ ;  /* 0x0000001f3b047819 */ /* 0x000fe800000006ff */
[----:B------:R-:W2:Y:S02]  /*7f70*/  SYNCS.PHASECHK.TRANS64.TRYWAIT P0, [R2+URZ+0x60], R4 ;  /* 0x00006004020075a7 */ /* 0x000ea400080011ff */
[----:B--2---:R-:W-:Y:S05]  /*7f80*/  @!P0 BRA `(.L_x_137) ;  /* 0x0000002000308947 */ /* 0x004fea0003800000 */
.L_x_136:
[----:B------:R-:W-:Y:S05]  /*7f90*/  BSYNC B0 ;  /* 0x0000000000007941 */ /* 0x000fea0003800000 */
.L_x_135:
[----:B------:R-:W-:Y:S02]  /*7fa0*/  ISETP.NE.AND P0, PT, R64, RZ, PT ;  /* 0x000000ff4000720c */ /* 0x000fe40003f05270 */
[----:B------:R-:W-:Y:S11]  /*7fb0*/  IADD3 R26, PT, PT, R26, 0x1, RZ ;  /* 0x000000011a1a7810 */ /* 0x000ff60007ffe0ff */
[----:B------:R3:W4:Y:S04]  /*7fc0*/  @P0 LDS.128 R28, [R3+UR43+0x200] ;  /* 0x0002002b031c0984 */ /* 0x0007280008000c00 */
[----:B------:R3:W1:Y:S02]  /*7fd0*/  @P0 LDS.128 R36, [R0+0x200] ;  /* 0x0002000000240984 */ /* 0x0006640000000c00 */
.L_x_134:
[----:B------:R-:W-:Y:S05]  /*7fe0*/  BSYNC B1 ;  /* 0x0000000000017941 */ /* 0x000fea0003800000 */
.L_x_133:
[----:B---3--:R-:W-:Y:S05]  /*7ff0*/  VIADD R0, R25, 0x20 ;  /* 0x0000002019007836 */ /* 0x008fea0000000000 */
[----:B------:R-:W-:Y:S04]  /*8000*/  SHF.R.U32.HI R0, RZ, 0x15, R0 ;  /* 0x00000015ff007819 */ /* 0x000fe80000011600 */
[----:B------:R-:W-:Y:S11]  /*8010*/  LOP3.LUT P0, RZ, R0, 0x3, R47, 0x48, !PT ;  /* 0x0000000300ff7812 */ /* 0x000ff6000780482f */
[----:B------:R-:W-:Y:S02]  /*8020*/  @!UPT UIADD3 URZ, UPT, UPT, URZ, URZ, URZ ;  /* 0x000000fffffff290 */ /* 0x000fe4000fffe0ff */
[----:B------:R-:W-:Y:S05]  /*8030*/  @!P0 BRA `(.L_x_138) ;  /* 0x0000000000408947 */ /* 0x000fea0003800000 */
[----:B------:R-:W3:Y:S01]  /*8040*/  LDCU.64 UR8, c[0x4][0x70] ;  /* 0x01000e00ff0877ac */ /* 0x000ee20008000a00 */
[----:B------:R-:W-:Y:S01]  /*8050*/  MOV R3, 0x0 ;  /* 0x0000000000037802 */ /* 0x000fe20000000f00 */
[----:B------:R-:W-:Y:S02]  /*8060*/  HFMA2 R12, -RZ, RZ, 0, 5.9604644775390625e-08 ;  /* 0x00000001ff0c7431 */ /* 0x000fe400000001ff */
[----:B-1----:R-:W-:Y:S02]  /*8070*/  IMAD.MOV.U32 R8, RZ, RZ, 0x192 ;  /* 0x00000192ff087424 */ /* 0x002fe400078e00ff */
[----:B------:R-:W-:Y:S01]  /*8080*/  IMAD.MOV.U32 R13, RZ, RZ, RZ ;  /* 0x000000ffff0d7224 */ /* 0x000fe200078e00ff */
[----:B------:R-:W1:Y:S01]  /*8090*/  LDCU.64 UR6, c[0x4][0x78] ;  /* 0x01000f00ff0677ac */ /* 0x000e620008000a00 */
[----:B--2---:R-:W2:Y:S01]  /*80a0*/  LDC.64 R2, c[0x4][R3] ;  /* 0x0100000003027b82 */ /* 0x004ea20000000a00 */
[----:B------:R-:W5:Y:S01]  /*80b0*/  LDCU.64 UR4, c[0x4][0x10] ;  /* 0x01000200ff0477ac */ /* 0x000f620008000a00 */
[----:B---3--:R-:W-:Y:S01]  /*80c0*/  MOV R5, UR9 ;  /* 0x0000000900057c02 */ /* 0x008fe20008000f00 */
[----:B------:R-:W-:Y:S01]  /*80d0*/  IMAD.U32 R4, RZ, RZ, UR8 ;  /* 0x00000008ff047e24 */ /* 0x000fe2000f8e00ff */
[----:B-1----:R-:W-:Y:S01]  /*80e0*/  MOV R7, UR7 ;  /* 0x0000000700077c02 */ /* 0x002fe20008000f00 */
[----:B------:R-:W-:Y:S01]  /*80f0*/  IMAD.U32 R6, RZ, RZ, UR6 ;  /* 0x00000006ff067e24 */ /* 0x000fe2000f8e00ff */
[----:B-----5:R-:W-:Y:S01]  /*8100*/  MOV R11, UR5 ;  /* 0x00000005000b7c02 */ /* 0x020fe20008000f00 */
[----:B------:R-:W-:Y:S02]  /*8110*/  IMAD.U32 R10, RZ, RZ, UR4 ;  /* 0x00000004ff0a7e24 */ /* 0x000fe4000f8e00ff */
[----:B------:R-:W-:Y:S07]  /*8120*/  LEPC R20, `(.L_x_138) ;  /* 0x000000001014794e */ /* 0x000fee0000000000 */
[----:B--2-4-:R-:W-:Y:S05]  /*8130*/  CALL.ABS.NOINC R2 ;  /* 0x0000000002007343 */ /* 0x014fea0003c00000 */
.L_x_138:
[----:B----4-:R-:W-:Y:S01]  /*8140*/  SHF.L.U32 R3, R28, 0x10, RZ ;  /* 0x000000101c037819 */ /* 0x010fe200000006ff */
[----:B------:R-:W-:Y:S05]  /*8150*/  WARPSYNC.ALL ;  /* 0x0000000000007948 */ /* 0x000fea0003800000 */
[----:B------:R-:W-:Y:S01]  /*8160*/  R2UR UR4, R25 ;  /* 0x00000000190472ca */ /* 0x000fe200000e0000 */
[----:B------:R-:W-:Y:S01]  /*8170*/  BSSY.RECONVERGENT B0, `(.L_x_139) ;  /* 0x000005b000007945 */ /* 0x000fe20003800200 */
[----:B------:R-:W-:Y:S02]  /*8180*/  SHF.L.U32 R20, R30, 0x10, RZ ;  /* 0x000000101e147819 */ /* 0x000fe400000006ff */
[----:B------:R-:W-:Y:S02]  /*8190*/  ISETP.NE.AND P6, PT, R61, RZ, PT ;  /* 0x000000ff3d00720c */ /* 0x000fe40003fc5270 */
[----:B------:R-:W-:Y:S07]  /*81a0*/  ISETP.NE.AND P0, PT, R60, RZ, PT ;  /* 0x000000ff3c00720c */ /* 0x000fee0003f05270 */
[----:B-12---:R-:W1:Y:S02]  /*81b0*/  LDTM.x16 R4, tmem[UR4+0x20] ;  /* 0x00002004000479ee */ /* 0x006e640008240000 */
        /* <DEDUP_REMOVED lines=59> */
[----:B------:R-:W-:Y:S02]  /*8570*/  LEA R3, R26, UR43, 0x3 ;  /* 0x0000002b1a037c11 */ /* 0x000fe4000f8e18ff */
        /* <DEDUP_REMOVED lines=8> */
[----:B------:R-:W-:Y:S01]  /*8600*/  @P6 SHF.L.U32 R2, R59, 0x1f, RZ ;  /* 0x0000001f3b026819 */ /* 0x000fe200000006ff */
        /* <DEDUP_REMOVED lines=17> */
.L_x_140:
[----:B------:R-:W-:Y:S05]  /*8720*/  BSYNC.RECONVERGENT B0 ;  /* 0x0000000000007941 */ /* 0x000fea0003800200 */
.L_x_139:
        /* <DEDUP_REMOVED lines=19> */
.L_x_144:
[----:B------:R-:W-:Y:S05]  /*8860*/  BSYNC B0 ;  /* 0x0000000000007941 */ /* 0x000fea0003800000 */
.L_x_143:
[----:B------:R-:W-:Y:S11]  /*8870*/  ISETP.NE.AND P0, PT, R64, RZ, PT ;  /* 0x000000ff4000720c */ /* 0x000ff60003f05270 */
[----:B------:R-:W-:Y:S02]  /*8880*/  @!UPT UIADD3 URZ, UPT, UPT, URZ, URZ, URZ ;  /* 0x000000fffffff290 */ /* 0x000fe4000fffe0ff */
[----:B------:R3:W4:Y:S04]  /*8890*/  @P0 LDS.128 R28, [R26+UR43+0x200] ;  /* 0x0002002b1a1c0984 */ /* 0x0007280008000c00 */
[----:B------:R3:W1:Y:S02]  /*88a0*/  @P0 LDS.128 R36, [R65+0x200] ;  /* 0x0002000041240984 */ /* 0x0006640000000c00 */
.L_x_142:
[----:B------:R-:W-:Y:S05]  /*88b0*/  BSYNC B1 ;  /* 0x0000000000017941 */ /* 0x000fea0003800000 */
.L_x_141:
[----:B--2---:R-:W-:Y:S05]  /*88c0*/  VIADD R0, R25, 0x30 ;  /* 0x0000003019007836 */ /* 0x004fea0000000000 */
[----:B------:R-:W-:Y:S04]  /*88d0*/  SHF.R.U32.HI R0, RZ, 0x15, R0 ;  /* 0x00000015ff007819 */ /* 0x000fe80000011600 */
[----:B------:R-:W-:Y:S11]  /*88e0*/  LOP3.LUT P0, RZ, R0, 0x3, R47, 0x48, !PT ;  /* 0x0000000300ff7812 */ /* 0x000ff6000780482f */
[----:B------:R-:W-:Y:S02]  /*88f0*/  @!UPT UIADD3 URZ, UPT, UPT, URZ, URZ, URZ ;  /* 0x000000fffffff290 */ /* 0x000fe4000fffe0ff */
[----:B------:R-:W-:Y:S05]  /*8900*/  @!P0 BRA `(.L_x_146) ;  /* 0x0000000000408947 */ /* 0x000fea0003800000 */
[----:B------:R-:W2:Y:S01]  /*8910*/  LDCU.64 UR8, c[0x4][0x70] ;  /* 0x01000e00ff0877ac */ /* 0x000ea20008000a00 */
[----:B------:R-:W-:Y:S01]  /*8920*/  MOV R3, 0x0 ;  /* 0x0000000000037802 */ /* 0x000fe20000000f00 */
        /* <DEDUP_REMOVED lines=14> */
.L_x_146:
[----:B------:R-:W-:Y:S01]  /*8a10*/  ISETP.NE.AND P0, PT, R60, RZ, PT ;  /* 0x000000ff3c00720c */ /* 0x000fe20003f05270 */
[----:B------:R-:W-:Y:S05]  /*8a20*/  WARPSYNC.ALL ;  /* 0x0000000000007948 */ /* 0x000fea0003800000 */
[----:B------:R-:W-:Y:S01]  /*8a30*/  R2UR UR4, R25 ;  /* 0x00000000190472ca */ /* 0x000fe200000e0000 */
[----:B------:R-:W-:Y:S01]  /*8a40*/  BSSY.RECONVERGENT B0, `(.L_x_147) ;  /* 0x0000057000007945 */ /* 0x000fe20003800200 */
[C---:B----4-:R-:W-:Y:S02]  /*8a50*/  SHF.L.U32 R20, R28.reuse, 0x10, RZ ;  /* 0x000000101c147819 */ /* 0x050fe400000006ff */
[----:B------:R-:W-:Y:S02]  /*8a60*/  LOP3.LUT R21, R28, 0xffff0000, RZ, 0xc0, !PT ;  /* 0xffff00001c157812 */ /* 0x000fe400078ec0ff */
[C---:B------:R-:W-:Y:S02]  /*8a70*/  SHF.L.U32 R25, R29.reuse, 0x10, RZ ;  /* 0x000000101d197819 */ /* 0x040fe400000006ff */
[----:B---3--:R-:W-:Y:S02]  /*8a80*/  LOP3.LUT R26, R29, 0xffff0000, RZ, 0xc0, !PT ;  /* 0xffff00001d1a7812 */ /* 0x008fe400078ec0ff */
[C---:B------:R-:W-:Y:S02]  /*8a90*/  SHF.L.U32 R28, R30.reuse, 0x10, RZ ;  /* 0x000000101e1c7819 */ /* 0x040fe400000006ff */
[----:B------:R-:W-:Y:S01]  /*8aa0*/  LOP3.LUT R29, R30, 0xffff0000, RZ, 0xc0, !PT ;  /* 0xffff00001e1d7812 */ /* 0x000fe200078ec0ff */
[----:B-1----:R-:W1:Y:S01]  /*8ab0*/  LDTM.x16 R4, tmem[UR4+0x30] ;  /* 0x00003004000479ee */ /* 0x002e620008240000 */
[C---:B------:R-:W-:Y:S01]  /*8ac0*/  SHF.L.U32 R30, R31.reuse, 0x10, RZ ;  /* 0x000000101f1e7819 */ /* 0x040fe200000006ff */
[----:B------:R-:W-:Y:S01]  /*8ad0*/  NOP ;  /* 0x0000000000007918 */ /* 0x000fe20000000000 */
[----:B------:R-:W-:Y:S02]  /*8ae0*/  LOP3.LUT R31, R31, 0xffff0000, RZ, 0xc0, !PT ;  /* 0xffff00001f1f7812 */ /* 0x000fe400078ec0ff */
[C---:B------:R-:W-:Y:S02]  /*8af0*/  SHF.L.U32 R32, R36.reuse, 0x10, RZ ;  /* 0x0000001024207819 */ /* 0x040fe400000006ff */
[----:B------:R-:W-:Y:S02]  /*8b00*/  LOP3.LUT R33, R36, 0xffff0000, RZ, 0xc0, !PT ;  /* 0xffff000024217812 */ /* 0x000fe400078ec0ff */
[----:B------:R-:W-:Y:S02]  /*8b10*/  IADD3 R53, PT, PT, R53, 0xf0, RZ ;  /* 0x000000f035357810 */ /* 0x000fe40007ffe0ff */
[----:B------:R-:W-:Y:S02]  /*8b20*/  SHF.L.U32 R34, R37, 0x10, RZ ;  /* 0x0000001025227819 */ /* 0x000fe400000006ff */
[----:B------:R-:W-:Y:S02]  /*8b30*/  LOP3.LUT R53, R53, 0xfefffff8, RZ, 0xc0, !PT ;  /* 0xfefffff835357812 */ /* 0x000fe400078ec0ff */
[----:B------:R-:W-:Y:S02]  /*8b40*/  LOP3.LUT R35, R37, 0xffff0000, RZ, 0xc0, !PT ;  /* 0xffff000025237812 */ /* 0x000fe400078ec0ff */
[----:B-1----:R1:W-:Y:S01]  /*8b50*/  SYNCS.ARRIVE.TRANS64.RED.A1T0 RZ, [R53+URZ], RZ ;  /* 0x000000ff35ff79a7 */ /* 0x0023e200081004ff */
[C---:B------:R-:W-:Y:S02]  /*8b60*/  SHF.L.U32 R36, R38.reuse, 0x10, RZ ;  /* 0x0000001026247819 */ /* 0x040fe400000006ff */
[----:B------:R-:W-:Y:S02]  /*8b70*/  LOP3.LUT R37, R38, 0xffff0000, RZ, 0xc0, !PT ;  /* 0xffff000026257812 */ /* 0x000fe400078ec0ff */
[----:B------:R-:W-:Y:S01]  /*8b80*/  SHF.L.U32 R38, R39, 0x10, RZ ;  /* 0x0000001027267819 */ /* 0x000fe200000006ff */
[C---:B------:R-:W-:Y:S01]  /*8b90*/  FMUL R4, R24.reuse, R4 ;  /* 0x0000000418047220 */ /* 0x040fe20000400000 */
[C---:B------:R-:W-:Y:S01]  /*8ba0*/  FMUL R5, R24.reuse, R5 ;  /* 0x0000000518057220 */ /* 0x040fe20000400000 */
[C---:B------:R-:W-:Y:S01]  /*8bb0*/  FMUL R6, R24.reuse, R6 ;  /* 0x0000000618067220 */ /* 0x040fe20000400000 */
[C---:B------:R-:W-:Y:S01]  /*8bc0*/  FMUL R7, R24.reuse, R7 ;  /* 0x0000000718077220 */ /* 0x040fe20000400000 */
[C---:B------:R-:W-:Y:S01]  /*8bd0*/  FFMA R4, R27.reuse, R20, R4 ;  /* 0x000000141b047223 */ /* 0x040fe20000000004 */
        /* <DEDUP_REMOVED lines=15> */
[C---:B------:R-:W-:Y:S01]  /*8cd0*/  FMUL R12, R24.reuse, R16 ;  /* 0x00000010180c7220 */ /* 0x040fe20000400000 */
[C---:B------:R-:W-:Y:S01]  /*8ce0*/  FFMA R0, R27.reuse, R32, R0 ;  /* 0x000000201b007223 */ /* 0x040fe20000000000 */
[C---:B------:R-:W-:Y:S01]  /*8cf0*/  FMUL R13, R24.reuse, R17 ;  /* 0x00000011180d7220 */ /* 0x040fe20000400000 */
[----:B------:R-:W-:Y:S01]  /*8d00*/  FFMA R2, R27, R33, R2 ;  /* 0x000000211b027223 */ /* 0x000fe20000000002 */
[----:B------:R-:W-:Y:S01]  /*8d10*/  F2FP.BF16.F32.PACK_AB R4, R5, R4 ;  /* 0x000000040504723e */ /* 0x000fe200000010ff */
[C---:B------:R-:W-:Y:S01]  /*8d20*/  FMUL R14, R24.reuse, R18 ;  /* 0x00000012180e7220 */ /* 0x040fe20000400000 */
[----:B------:R-:W-:Y:S01]  /*8d30*/  FFMA R3, R27, R34, R3 ;  /* 0x000000221b037223 */ /* 0x000fe20000000003 */
[----:B------:R-:W-:Y:S01]  /*8d40*/  LOP3.LUT R39, R39, 0xffff0000, RZ, 0xc0, !PT ;  /* 0xffff000027277812 */ /* 0x000fe200078ec0ff */
[----:B------:R-:W-:Y:S01]  /*8d50*/  FFMA R15, R27, R35, R15 ;  /* 0x000000231b0f7223 */ /* 0x000fe2000000000f */
[----:B------:R-:W-:Y:S01]  /*8d60*/  F2FP.BF16.F32.PACK_AB R5, R7, R6 ;  /* 0x000000060705723e */ /* 0x000fe200000010ff */
[----:B------:R-:W-:Y:S01]  /*8d70*/  FMUL R19, R24, R19 ;  /* 0x0000001318137220 */ /* 0x000fe20000400000 */
[----:B------:R-:W-:Y:S01]  /*8d80*/  F2FP.BF16.F32.PACK_AB R6, R9, R8 ;  /* 0x000000080906723e */ /* 0x000fe200000010ff */
        /* <DEDUP_REMOVED lines=34> */
.L_x_148:
[----:B------:R-:W-:Y:S05]  /*8fb0*/  BSYNC.RECONVERGENT B0 ;  /* 0x0000000000007941 */ /* 0x000fea0003800200 */
.L_x_147:
[----:B------:R-:W-:Y:S01]  /*8fc0*/  BAR.SYNC.DEFER_BLOCKING 0x1, 0x80 ;  /* 0x0042000000007b1d */ /* 0x000fe20000010000 */
[----:B------:R-:W-:Y:S01]  /*8fd0*/  UISETP.NE.AND UP0, UPT, UR52, -0x4, UPT ;  /* 0xfffffffc3400788c */ /* 0x000fe2000bf05270 */
[----:B------:R-:W-:Y:S08]  /*8fe0*/  IADD3 R22, PT, PT, R22, 0x1, RZ ;  /* 0x0000000116167810 */ /* 0x000ff00007ffe0ff */
[----:B------:R-:W-:Y:S05]  /*8ff0*/  BRA.U !UP0, `(.L_x_149) ;  /* 0x0000000108287547 */ /* 0x000fea000b800000 */
[----:B------:R-:W-:Y:S01]  /*9000*/  ISETP.NE.AND P0, PT, R61, RZ, PT ;  /* 0x000000ff3d00720c */ /* 0x000fe20003f05270 */
[----:B------:R-:W-:Y:S01]  /*9010*/  IMAD.U32 R2, RZ, RZ, UR46 ;  /* 0x0000002eff027e24 */ /* 0x000fe2000f8e00ff */
[----:B------:R-:W-:Y:S01]  /*9020*/  UIADD3 UR4, UPT, UPT, UR46, 0x1, URZ ;  /* 0x000000012e047890 */ /* 0x000fe2000fffe0ff */
[----:B------:R-:W-:Y:S03]  /*9030*/  IMAD.U32 R0, RZ, RZ, UR47 ;  /* 0x0000002fff007e24 */ /* 0x000fe6000f8e00ff */
[----:B------:R-:W-:Y:S04]  /*9040*/  UISETP.NE.AND UP0, UPT, UR4, 0x4, UPT ;  /* 0x000000040400788c */ /* 0x000fe8000bf05270 */
[----:B------:R-:W-:Y:S03]  /*9050*/  USEL UR46, UR4, URZ, UP0 ;  /* 0x000000ff042e7287 */ /* 0x000fe60008000000 */
[----:B------:R-:W-:Y:S05]  /*9060*/  @P0 LEA R2, R2, UR43, 0x3 ;  /* 0x0000002b02020c11 */ /* 0x000fea000f8e18ff */
[----:B------:R-:W-:Y:S05]  /*9070*/  @P0 VIADD R2, R2, 0x80 ;  /* 0x0000008002020836 */ /* 0x000fea0000000000 */
[----:B------:R-:W-:Y:S04]  /*9080*/  @P0 PRMT R0, R0, 0x654, R2 ;  /* 0x0000065400000816 */ /* 0x000fe80000000002 */
[----:B------:R2:W-:Y:S03]  /*9090*/  @P0 SYNCS.ARRIVE.TRANS64.RED.A1T0 RZ, [R0+URZ], RZ ;  /* 0x000000ff00ff09a7 */ /* 0x0005e600081004ff */
.L_x_149:
[----:B------:R-:W-:Y:S01]  /*90a0*/  R2UR UR4, R50 ;  /* 0x00000000320472ca */ /* 0x000fe200000e0000 */
[----:B------:R-:W-:Y:S01]  /*90b0*/  UISETP.NE.AND UP0, UPT, UR62, URZ, UPT ;  /* 0x000000ff3e00728c */ /* 0x000fe2000bf05270 */
[----:B------:R-:W-:Y:S01]  /*90c0*/  ISETP.NE.AND P0, PT, R55, 0x2, PT ;  /* 0x000000023700780c */ /* 0x000fe20003f05270 */
[----:B------:R-:W-:Y:S01]  /*90d0*/  UIADD3 UR24, UPT, UPT, UR37, UR63, URZ ;  /* 0x0000003f25187290 */ /* 0x000fe2000fffe0ff */
[----:B------:R-:W-:Y:S01]  /*90e0*/  ISETP.NE.AND P1, PT, R22, 0x4, PT ;  /* 0x000000041600780c */ /* 0x000fe20003f25270 */
[----:B------:R-:W-:Y:S01]  /*90f0*/  UIADD3 UR52, UPT, UPT, UR52, 0x4, URZ ;  /* 0x0000000434347890 */ /* 0x000fe2000fffe0ff */
[----:B------:R-:W-:Y:S01]  /*9100*/  SEL R2, RZ, 0x1, P0 ;  /* 0x00000001ff027807 */ /* 0x000fe20000000000 */
[----:B------:R-:W-:Y:S01]  /*9110*/  UMOV UR36, UR61 ;  /* 0x0000003d00247c82 */ /* 0x000fe20008000000 */
[----:B--2---:R-:W-:Y:S02]  /*9120*/  SEL R0, RZ, 0x1, P1 ;  /* 0x00000001ff007807 */ /* 0x004fe40000800000 */
[----:B------:R-:W-:Y:S02]  /*9130*/  LOP3.LUT R57, R57, R2, RZ, 0x3c, !PT ;  /* 0x0000000239397212 */ /* 0x000fe400078e3cff */
[----:B------:R-:W-:Y:S01]  /*9140*/  LOP3.LUT R58, R58, R0, RZ, 0x3c, !PT ;  /* 0x000000003a3a7212 */ /* 0x000fe200078e3cff */
[----:B------:R-:W-:Y:S01]  /*9150*/  UIADD3 UR20, UPT, UPT, UR38, UR4, URZ ;  /* 0x0000000426147290 */ /* 0x000fe2000fffe0ff */
[----:B------:R-:W-:Y:S02]  /*9160*/  SEL R55, R55, RZ, P0 ;  /* 0x000000ff37377207 */ /* 0x000fe40000000000 */
[----:B------:R-:W-:Y:S01]  /*9170*/  SEL R22, R22, RZ, P1 ;  /* 0x000000ff16167207 */ /* 0x000fe20000800000 */
[----:B------:R-:W-:Y:S08]  /*9180*/  BRA.U UP0, `(.L_x_150) ;  /* 0xffffffcd005c7547 */ /* 0x000ff0000b83ffff */
[----:B------:R-:W-:-:S13]  /*9190*/  R2UR UR4, R51 ;  /* 0x00000000330472ca */ /* 0x000fda00000e0000 */
[----:B------:R-:W-:-:S09]  /*91a0*/  UISETP.NE.AND UP0, UPT, UR4, URZ, UPT ;  /* 0x000000ff0400728c */ /* 0x000fd2000bf05270 */
[----:B------:R-:W-:Y:S05]  /*91b0*/  BRA.U !UP0, `(.L_x_151) ;  /* 0x0000000108487547 */ /* 0x000fea000b800000 */
[----:B------:R-:W2:Y:S02]  /*91c0*/  LDCU.64 UR4, c[0x0][0x890] ;  /* 0x00011200ff0477ac */ /* 0x000ea40008000a00 */
[----:B--2---:R-:W-:-:S04]  /*91d0*/  UISETP.NE.U32.AND UP0, UPT, UR4, URZ, UPT ;  /* 0x000000ff0400728c */ /* 0x004fc8000bf05070 */
[----:B------:R-:W-:-:S09]  /*91e0*/  UISETP.NE.AND.EX UP0, UPT, UR5, URZ, UPT, UP0 ;  /* 0x000000ff0500728c */ /* 0x000fd2000bf05300 */
[----:B------:R-:W-:Y:S05]  /*91f0*/  BRA.U UP0, `(.L_x_152) ;  /* 0x00000001000c7547 */ /* 0x000fea000b800000 */
[----:B------:R-:W-:-:S13]  /*9200*/  FSETP.NEU.AND P0, PT, R27, RZ, PT ;  /* 0x000000ff1b00720b */ /* 0x000fda0003f0d000 */
[----:B------:R-:W-:Y:S05]  /*9210*/  @!P0 EXIT ;  /* 0x000000000000894d */ /* 0x000fea0003800000 */
[----:B------:R-:W-:Y:S05]  /*9220*/  BRA `(.L_x_151) ;  /* 0x00000000002c7947 */ /* 0x000fea0003800000 */
.L_x_152:
[----:B------:R-:W-:Y:S01]  /*9230*/  ISETP.NE.AND P0, PT, R54, RZ, PT ;  /* 0x000000ff3600720c */ /* 0x000fe20003f05270 */
[----:B------:R-:W-:-:S12]  /*9240*/  BSSY.RECONVERGENT B0, `(.L_x_151) ;  /* 0x0000009000007945 */ /* 0x000fd80003800200 */
[----:B------:R-:W-:Y:S05]  /*9250*/  @P0 BRA `(.L_x_153) ;  /* 0x0000000000140947 */ /* 0x000fea0003800000 */
[----:B------:R-:W2:Y:S02]  /*9260*/  LDCU.64 UR4, c[0x0][0x888] ;  /* 0x00011100ff0477ac */ /* 0x000ea40008000a00 */
[----:B--2---:R-:W-:-:S04]  /*9270*/  ISETP.NE.U32.AND P0, PT, RZ, UR4, PT ;  /* 0x00000004ff007c0c */ /* 0x004fc8000bf05070 */
[----:B------:R-:W-:-:S13]  /*9280*/  ISETP.NE.AND.EX P0, PT, RZ, UR5, PT, P0 ;  /* 0x00000005ff007c0c */ /* 0x000fda000bf05300 */
[----:B------:R-:W-:Y:S05]  /*9290*/  @!P0 EXIT ;  /* 0x000000000000894d */ /* 0x000fea0003800000 */
[----:B------:R-:W-:Y:S05]  /*92a0*/  BRA `(.L_x_154) ;  /* 0x0000000000087947 */ /* 0x000fea0003800000 */
.L_x_153:
[----:B------:R-:W-:-:S13]  /*92b0*/  FSETP.NEU.AND P0, PT, R27, RZ, PT ;  /* 0x000000ff1b00720b */ /* 0x000fda0003f0d000 */
[----:B------:R-:W-:Y:S05]  /*92c0*/  @!P0 EXIT ;  /* 0x000000000000894d */ /* 0x000fea0003800000 */
.L_x_154:
[----:B------:R-:W-:Y:S05]  /*92d0*/  BSYNC.RECONVERGENT B0 ;  /* 0x0000000000007941 */ /* 0x000fea0003800200 */
.L_x_151:
[----:B------:R-:W-:Y:S01]  /*92e0*/  ULEA UR4, UR46, UR43, 0x3 ;  /* 0x0000002b2e047291 */ /* 0x000fe2000f8e18ff */
[----:B------:R-:W-:-:S04]  /*92f0*/  DEPBAR.LE SB0, 0x0 ;  /* 0x000080000000791a */ /* 0x000fc80000000000 */
[----:B------:R-:W-:-:S04]  /*9300*/  UIADD3 UR4, UPT, UPT, UR4, 0x80, URZ ;  /* 0x0000008004047890 */ /* 0x000fc8000fffe0ff */
[----:B------:R-:W-:-:S09]  /*9310*/  UPRMT UR4, UR47, 0x654, UR4 ;  /* 0x000006542f047896 */ /* 0x000fd20008000004 */
[----:B------:R-:W-:Y:S01]  /*9320*/  SYNCS.ARRIVE.TRANS64.RED.A1T0 RZ, [UR4], RZ ;  /* 0x000000ffffff79a7 */ /* 0x000fe20008100404 */
[----:B------:R-:W-:Y:S05]  /*9330*/  EXIT ;  /* 0x000000000000794d */ /* 0x000fea0003800000 */
.L_x_24:
[----:B--2---:R2:W3:Y:S02]  /*9340*/  SYNCS.PHASECHK.TRANS64.TRYWAIT P0, [R0+URZ+0x120], R2 ;  /* 0x00012002000075a7 */ /* 0x0044e400080011ff */
[----:B---3--:R-:W-:Y:S05]  /*9350*/  @!P0 NANOSLEEP.SYNCS 0x989680 ;  /* 0x009896800000895d */ /* 0x008fea0003900000 */
[----:B------:R-:W3:Y:S02]  /*9360*/  @!P0 SYNCS.PHASECHK.TRANS64 P0, [R0+URZ+0x120], R2 ;  /* 0x00012002000085a7 */ /* 0x000ee400080010ff */
[----:B---3--:R-:W-:Y:S05]  /*9370*/  @!P0 BRA `(.L_x_24) ;  /* 0xfffffffc00f08947 */ /* 0x008fea000383ffff */
[----:B------:R-:W-:Y:S05]  /*9380*/  BRA `(.L_x_155) ;  /* 0xffffff8400b47947 */ /* 0x000fea000383ffff */
.L_x_27:
[----:B-1----:R-:W-:-:S07]  /*9390*/  MOV R0, UR5 ;  /* 0x0000000500007c02 */ /* 0x002fce0008000f00 */
.L_x_156:
[----:B-1----:R1:W2:Y:S02]  /*93a0*/  SYNCS.PHASECHK.TRANS64.TRYWAIT P0, [R0+URZ+0x30], R3 ;  /* 0x00003003000075a7 */ /* 0x0022a400080011ff */
[----:B--2---:R-:W-:Y:S05]  /*93b0*/  @!P0 NANOSLEEP.SYNCS 0x989680 ;  /* 0x009896800000895d */ /* 0x004fea0003900000 */
[----:B------:R-:W2:Y:S02]  /*93c0*/  @!P0 SYNCS.PHASECHK.TRANS64 P0, [R0+URZ+0x30], R3 ;  /* 0x00003003000085a7 */ /* 0x000ea400080010ff */
[----:B--2---:R-:W-:Y:S05]  /*93d0*/  @!P0 BRA `(.L_x_156) ;  /* 0xfffffffc00f08947 */ /* 0x004fea000383ffff */
[----:B------:R-:W-:Y:S05]  /*93e0*/  BRA `(.L_x_26) ;  /* 0xffffff88000c7947 */ /* 0x000fea000383ffff */
.L_x_36:
[----:B-1----:R-:W-:-:S07]  /*93f0*/  MOV R0, UR6 ;  /* 0x0000000600007c02 */ /* 0x002fce0008000f00 */
.L_x_157:
[----:B-1----:R1:W2:Y:S02]  /*9400*/  SYNCS.PHASECHK.TRANS64.TRYWAIT P0, [R0+URZ+0x30], R3 ;  /* 0x00003003000075a7 */ /* 0x0022a400080011ff */
[----:B--2---:R-:W-:Y:S05]  /*9410*/  @!P0 NANOSLEEP.SYNCS 0x989680 ;  /* 0x009896800000895d */ /* 0x004fea0003900000 */
[----:B------:R-:W2:Y:S02]  /*9420*/  @!P0 SYNCS.PHASECHK.TRANS64 P0, [R0+URZ+0x30], R3 ;  /* 0x00003003000085a7 */ /* 0x000ea400080010ff */
[----:B--2---:R-:W-:Y:S05]  /*9430*/  @!P0 BRA `(.L_x_157) ;  /* 0xfffffffc00f08947 */ /* 0x004fea000383ffff */
[----:B------:R-:W-:Y:S05]  /*9440*/  BRA `(.L_x_35) ;  /* 0xffffff8c00187947 */ /* 0x000fea000383ffff */
.L_x_43:
[----:B-1----:R1:W4:Y:S02]  /*9450*/  SYNCS.PHASECHK.TRANS64.TRYWAIT P0, [R3+URZ+0xb0], R0 ;  /* 0x0000b000030075a7 */ /* 0x00232400080011ff */
[----:B----4-:R-:W-:Y:S05]  /*9460*/  @!P0 NANOSLEEP.SYNCS 0x989680 ;  /* 0x009896800000895d */ /* 0x010fea0003900000 */
[----:B------:R-:W4:Y:S02]  /*9470*/  @!P0 SYNCS.PHASECHK.TRANS64 P0, [R3+URZ+0xb0], R0 ;  /* 0x0000b000030085a7 */ /* 0x000f2400080010ff */
[----:B----4-:R-:W-:Y:S05]  /*9480*/  @!P0 BRA `(.L_x_43) ;  /* 0xfffffffc00f08947 */ /* 0x010fea000383ffff */
[----:B------:R-:W-:Y:S05]  /*9490*/  BRA `(.L_x_158) ;  /* 0xffffff9000047947 */ /* 0x000fea000383ffff */
.L_x_47:
[----:B------:R-:W-:-:S07]  /*94a0*/  MOV R0, UR4 ;  /* 0x0000000400007c02 */ /* 0x000fce0008000f00 */
.L_x_159:
[----:B-1----:R1:W2:Y:S02]  /*94b0*/  SYNCS.PHASECHK.TRANS64.TRYWAIT P0, [R0+URZ], R2 ;  /* 0x00000002000075a7 */ /* 0x0022a400080011ff */
[----:B--2---:R-:W-:Y:S05]  /*94c0*/  @!P0 NANOSLEEP.SYNCS 0x989680 ;  /* 0x009896800000895d */ /* 0x004fea0003900000 */
[----:B------:R-:W2:Y:S02]  /*94d0*/  @!P0 SYNCS.PHASECHK.TRANS64 P0, [R0+URZ], R2 ;  /* 0x00000002000085a7 */ /* 0x000ea400080010ff */
[----:B--2---:R-:W-:Y:S05]  /*94e0*/  @!P0 BRA `(.L_x_159) ;  /* 0xfffffffc00f08947 */ /* 0x004fea000383ffff */
[----:B------:R-:W-:Y:S05]  /*94f0*/  BRA `(.L_x_160) ;  /* 0xffffff9400ac7947 */ /* 0x000fea000383ffff */
.L_x_48:
[----:B------:R-:W-:-:S07]  /*9500*/  MOV R0, UR5 ;  /* 0x0000000500007c02 */ /* 0x000fce0008000f00 */
.L_x_161:
[----:B-1----:R1:W2:Y:S02]  /*9510*/  SYNCS.PHASECHK.TRANS64.TRYWAIT P0, [R0+URZ], R3 ;  /* 0x00000003000075a7 */ /* 0x0022a400080011ff */
[----:B--2---:R-:W-:Y:S05]  /*9520*/  @!P0 NANOSLEEP.SYNCS 0x989680 ;  /* 0x009896800000895d */ /* 0x004fea0003900000 */
[----:B------:R-:W2:Y:S02]  /*9530*/  @!P0 SYNCS.PHASECHK.TRANS64 P0, [R0+URZ], R3 ;  /* 0x00000003000085a7 */ /* 0x000ea400080010ff */
[----:B--2---:R-:W-:Y:S05]  /*9540*/  @!P0 BRA `(.L_x_161) ;  /* 0xfffffffc00f08947 */ /* 0x004fea000383ffff */
[----:B------:R-:W-:Y:S05]  /*9550*/  BRA `(.L_x_162) ;  /* 0xffffff9400b87947 */ /* 0x000fea000383ffff */
.L_x_49:
[----:B------:R-:W-:-:S07]  /*9560*/  MOV R0, UR5 ;  /* 0x0000000500007c02 */ /* 0x000fce0008000f00 */
.L_x_163:
[----:B-1----:R1:W2:Y:S02]  /*9570*/  SYNCS.PHASECHK.TRANS64.TRYWAIT P0, [R0+URZ], R3 ;  /* 0x00000003000075a7 */ /* 0x0022a400080011ff */
[----:B--2---:R-:W-:Y:S05]  /*9580*/  @!P0 NANOSLEEP.SYNCS 0x989680 ;  /* 0x009896800000895d */ /* 0x004fea0003900000 */
[----:B------:R-:W2:Y:S02]  /*9590*/  @!P0 SYNCS.PHASECHK.TRANS64 P0, [R0+URZ], R3 ;  /* 0x00000003000085a7 */ /* 0x000ea400080010ff */
[----:B--2---:R-:W-:Y:S05]  /*95a0*/  @!P0 BRA `(.L_x_163) ;  /* 0xfffffffc00f08947 */ /* 0x004fea000383ffff */
[----:B------:R-:W-:Y:S05]  /*95b0*/  BRA `(.L_x_164) ;  /* 0xffffff9400c47947 */ /* 0x000fea000383ffff */
.L_x_50:
[----:B------:R-:W-:-:S07]  /*95c0*/  MOV R0, UR5 ;  /* 0x0000000500007c02 */ /* 0x000fce0008000f00 */
.L_x_165:
[----:B-1----:R1:W2:Y:S02]  /*95d0*/  SYNCS.PHASECHK.TRANS64.TRYWAIT P0, [R0+URZ], R3 ;  /* 0x00000003000075a7 */ /* 0x0022a400080011ff */
[----:B--2---:R-:W-:Y:S05]  /*95e0*/  @!P0 NANOSLEEP.SYNCS 0x989680 ;  /* 0x009896800000895d */ /* 0x004fea0003900000 */
[----:B------:R-:W2:Y:S02]  /*95f0*/  @!P0 SYNCS.PHASECHK.TRANS64 P0, [R0+URZ], R3 ;  /* 0x00000003000085a7 */ /* 0x000ea400080010ff */
[----:B--2---:R-:W-:Y:S05]  /*9600*/  @!P0 BRA `(.L_x_165) ;  /* 0xfffffffc00f08947 */ /* 0x004fea000383ffff */
[----:B------:R-:W-:Y:S05]  /*9610*/  BRA `(.L_x_166) ;  /* 0xffffff9400d07947 */ /* 0x000fea000383ffff */
.L_x_51:
[----:B------:R-:W-:-:S07]  /*9620*/  MOV R0, UR5 ;  /* 0x0000000500007c02 */ /* 0x000fce0008000f00 */
.L_x_167:
[----:B-1----:R1:W2:Y:S02]  /*9630*/  SYNCS.PHASECHK.TRANS64.TRYWAIT P0, [R0+URZ], R3 ;  /* 0x00000003000075a7 */ /* 0x0022a400080011ff */
[----:B--2---:R-:W-:Y:S05]  /*9640*/  @!P0 NANOSLEEP.SYNCS 0x989680 ;  /* 0x009896800000895d */ /* 0x004fea0003900000 */
[----:B------:R-:W2:Y:S02]  /*9650*/  @!P0 SYNCS.PHASECHK.TRANS64 P0, [R0+URZ], R3 ;  /* 0x00000003000085a7 */ /* 0x000ea400080010ff */
[----:B--2---:R-:W-:Y:S05]  /*9660*/  @!P0 BRA `(.L_x_167) ;  /* 0xfffffffc00f08947 */ /* 0x004fea000383ffff */
[----:B------:R-:W-:Y:S05]  /*9670*/  BRA `(.L_x_168) ;  /* 0xffffff9400dc7947 */ /* 0x000fea000383ffff */
.L_x_54:
[----:B-1----:R1:W2:Y:S02]  /*9680*/  SYNCS.PHASECHK.TRANS64.TRYWAIT P0, [R2+URZ+0x110], R4 ;  /* 0x00011004020075a7 */ /* 0x0022a400080011ff */
[----:B--2---:R-:W-:Y:S05]  /*9690*/  @!P0 NANOSLEEP.SYNCS 0x989680 ;  /* 0x009896800000895d */ /* 0x004fea0003900000 */
[----:B------:R-:W2:Y:S02]  /*96a0*/  @!P0 SYNCS.PHASECHK.TRANS64 P0, [R2+URZ+0x110], R4 ;  /* 0x00011004020085a7 */ /* 0x000ea400080010ff */
[----:B--2---:R-:W-:Y:S05]  /*96b0*/  @!P0 BRA `(.L_x_54) ;  /* 0xfffffffc00f08947 */ /* 0x004fea000383ffff */
[----:B------:R-:W-:Y:S05]  /*96c0*/  BRA `(.L_x_169) ;  /* 0xffffff9800387947 */ /* 0x000fea000383ffff */
.L_x_55:
[----:B------:R-:W-:-:S07]  /*96d0*/  MOV R2, UR4 ;  /* 0x0000000400027c02 */ /* 0x000fce0008000f00 */
.L_x_170:
[----:B-1----:R1:W2:Y:S02]  /*96e0*/  SYNCS.PHASECHK.TRANS64.TRYWAIT P0, [R2+URZ+0xc0], R5 ;  /* 0x0000c005020075a7 */ /* 0x0022a400080011ff */
[----:B--2---:R-:W-:Y:S05]  /*96f0*/  @!P0 NANOSLEEP.SYNCS 0x989680 ;  /* 0x009896800000895d */ /* 0x004fea0003900000 */
[----:B------:R-:W2:Y:S02]  /*9700*/  @!P0 SYNCS.PHASECHK.TRANS64 P0, [R2+URZ+0xc0], R5 ;  /* 0x0000c005020085a7 */ /* 0x000ea400080010ff */
[----:B--2---:R-:W-:Y:S05]  /*9710*/  @!P0 BRA `(.L_x_170) ;  /* 0xfffffffc00f08947 */ /* 0x004fea000383ffff */
[----:B------:R-:W-:Y:S05]  /*9720*/  BRA `(.L_x_171) ;  /* 0xffffff9800487947 */ /* 0x000fea000383ffff */
.L_x_56:
[----:B-1----:R1:W2:Y:S02]  /*9730*/  SYNCS.PHASECHK.TRANS64.TRYWAIT P1, [R2+URZ+0xb0], R4 ;  /* 0x0000b004020075a7 */ /* 0x0022a400080211ff */
[----:B--2---:R-:W-:Y:S05]  /*9740*/  @!P1 NANOSLEEP.SYNCS 0x989680 ;  /* 0x009896800000995d */ /* 0x004fea0003900000 */
[----:B------:R-:W2:Y:S02]  /*9750*/  @!P1 SYNCS.PHASECHK.TRANS64 P1, [R2+URZ+0xb0], R4 ;  /* 0x0000b004020095a7 */ /* 0x000ea400080210ff */
[----:B--2---:R-:W-:Y:S05]  /*9760*/  @!P1 BRA `(.L_x_56) ;  /* 0xfffffffc00f09947 */ /* 0x004fea000383ffff */
[----:B------:R-:W-:Y:S05]  /*9770*/  BRA `(.L_x_172) ;  /* 0xffffff9800787947 */ /* 0x000fea000383ffff */
.L_x_59:
[----:B------:R-:W-:-:S07]  /*9780*/  MOV R0, UR4 ;  /* 0x0000000400007c02 */ /* 0x000fce0008000f00 */
.L_x_173:
[----:B-1----:R1:W2:Y:S02]  /*9790*/  SYNCS.PHASECHK.TRANS64.TRYWAIT P0, [R0+URZ+0xc0], R2 ;  /* 0x0000c002000075a7 */ /* 0x0022a400080011ff */
[----:B--2---:R-:W-:Y:S05]  /*97a0*/  @!P0 NANOSLEEP.SYNCS 0x989680 ;  /* 0x009896800000895d */ /* 0x004fea0003900000 */
[----:B------:R-:W2:Y:S02]  /*97b0*/  @!P0 SYNCS.PHASECHK.TRANS64 P0, [R0+URZ+0xc0], R2 ;  /* 0x0000c002000085a7 */ /* 0x000ea400080010ff */
[----:B--2---:R-:W-:Y:S05]  /*97c0*/  @!P0 BRA `(.L_x_173) ;  /* 0xfffffffc00f08947 */ /* 0x004fea000383ffff */
[----:B------:R-:W-:Y:S05]  /*97d0*/  BRA `(.L_x_58) ;  /* 0xffffff9800cc7947 */ /* 0x000fea000383ffff */
.L_x_68:
[----:B-1----:R-:W-:-:S04]  /*97e0*/  MOV R5, UR5 ;  /* 0x0000000500057c02 */ /* 0x002fc80008000f00 */
[----:B------:R1:W2:Y:S03]  /*97f0*/  SYNCS.PHASECHK.TRANS64.TRYWAIT P0, [R5+URZ+0x8], R6 ;  /* 0x00000806050075a7 */ /* 0x0002a600080011ff */
[----:B--2---:R-:W-:Y:S05]  /*9800*/  @!P0 NANOSLEEP.SYNCS 0x989680 ;  /* 0x009896800000895d */ /* 0x004fea0003900000 */
[----:B------:R-:W2:Y:S02]  /*9810*/  @!P0 SYNCS.PHASECHK.TRANS64 P0, [R5+URZ+0x8], R6 ;  /* 0x00000806050085a7 */ /* 0x000ea400080010ff */
[----:B--2---:R-:W-:Y:S05]  /*9820*/  @!P0 BRA `(.L_x_68) ;  /* 0xfffffffc00ec8947 */ /* 0x004fea000383ffff */
[----:B------:R-:W-:Y:S05]  /*9830*/  BRA `(.L_x_67) ;  /* 0xffffff9c00807947 */ /* 0x000fea000383ffff */
.L_x_70:
[----:B------:R-:W-:Y:S01]  /*9840*/  BSSY B0, `(.L_x_174) ;  /* 0x0000006000007945 */ /* 0x000fe20003800000 */
[----:B------:R-:W-:-:S07]  /*9850*/  MOV R15, 0xffffffff ;  /* 0xffffffff000f7802 */ /* 0x000fce0000000f00 */
[----:B-1---5:R-:W-:Y:S05]  /*9860*/  WARPSYNC.COLLECTIVE R15, `(.L_x_175) ;  /* 0x000000000f0c7348 */ /* 0x022fea0003c00000 */
[----:B------:R-:W-:Y:S02]  /*9870*/  ELECT P6, UR79, PT ;  /* 0x00000000004f782f */ /* 0x000fe400038c0000 */
[----:B------:R-:W-:Y:S01]  /*9880*/  MOV R14, UR79 ;  /* 0x0000004f000e7c02 */ /* 0x000fe20008000f00 */
[----:B-1---5:R-:W-:Y:S10]  /*9890*/  ENDCOLLECTIVE ;  /* 0x000000000000791b */ /* 0x022ff40003800000 */
.L_x_175:
[----:B------:R-:W-:Y:S05]  /*98a0*/  BSYNC B0 ;  /* 0x0000000000007941 */ /* 0x000fea0003800000 */
.L_x_174:
[----:B------:R-:W-:Y:S05]  /*98b0*/  BRA `(.L_x_176) ;  /* 0xffffff9c00b07947 */ /* 0x000fea000383ffff */
.L_x_72:
[----:B-1----:R-:W-:-:S04]  /*98c0*/  MOV R0, UR5 ;  /* 0x0000000500007c02 */ /* 0x002fc80008000f00 */
[----:B------:R1:W2:Y:S03]  /*98d0*/  SYNCS.PHASECHK.TRANS64.TRYWAIT P0, [R0+URZ+0x8], R4 ;  /* 0x00000804000075a7 */ /* 0x0002a600080011ff */
[----:B--2---:R-:W-:Y:S05]  /*98e0*/  @!P0 NANOSLEEP.SYNCS 0x989680 ;  /* 0x009896800000895d */ /* 0x004fea0003900000 */
[----:B------:R-:W2:Y:S02]  /*98f0*/  @!P0 SYNCS.PHASECHK.TRANS64 P0, [R0+URZ+0x8], R4 ;  /* 0x00000804000085a7 */ /* 0x000ea400080010ff */
[----:B--2---:R-:W-:Y:S05]  /*9900*/  @!P0 BRA `(.L_x_72) ;  /* 0xfffffffc00ec8947 */ /* 0x004fea000383ffff */
[----:B------:R-:W-:Y:S05]  /*9910*/  BRA `(.L_x_71) ;  /* 0xffffff9c00b47947 */ /* 0x000fea000383ffff */
.L_x_73:
[----:B-1----:R1:W2:Y:S02]  /*9920*/  SYNCS.PHASECHK.TRANS64.TRYWAIT P0, [R0+URZ+0xb0], R4 ;  /* 0x0000b004000075a7 */ /* 0x0022a400080011ff */
[----:B--2---:R-:W-:Y:S05]  /*9930*/  @!P0 NANOSLEEP.SYNCS 0x989680 ;  /* 0x009896800000895d */ /* 0x004fea0003900000 */
[----:B------:R-:W2:Y:S02]  /*9940*/  @!P0 SYNCS.PHASECHK.TRANS64 P0, [R0+URZ+0xb0], R4 ;  /* 0x0000b004000085a7 */ /* 0x000ea400080010ff */
[----:B--2---:R-:W-:Y:S05]  /*9950*/  @!P0 BRA `(.L_x_73) ;  /* 0xfffffffc00f08947 */ /* 0x004fea000383ffff */
[----:B------:R-:W-:Y:S05]  /*9960*/  BRA `(.L_x_177) ;  /* 0xffffffa000c07947 */ /* 0x000fea000383ffff */
.L_x_75:
[----:B------:R-:W-:-:S07]  /*9970*/  MOV R0, UR46 ;  /* 0x0000002e00007c02 */ /* 0x000fce0008000f00 */
.L_x_178:
[----:B-1----:R1:W2:Y:S02]  /*9980*/  SYNCS.PHASECHK.TRANS64.TRYWAIT P0, [R0+URZ+0xf0], R4 ;  /* 0x0000f004000075a7 */ /* 0x0022a400080011ff */
[----:B--2---:R-:W-:Y:S05]  /*9990*/  @!P0 NANOSLEEP.SYNCS 0x989680 ;  /* 0x009896800000895d */ /* 0x004fea0003900000 */
[----:B------:R-:W2:Y:S02]  /*99a0*/  @!P0 SYNCS.PHASECHK.TRANS64 P0, [R0+URZ+0xf0], R4 ;  /* 0x0000f004000085a7 */ /* 0x000ea400080010ff */
[----:B--2---:R-:W-:Y:S05]  /*99b0*/  @!P0 BRA `(.L_x_178) ;  /* 0xfffffffc00f08947 */ /* 0x004fea000383ffff */
[----:B------:R-:W-:Y:S05]  /*99c0*/  BRA `(.L_x_179) ;  /* 0xffffffa4000c7947 */ /* 0x000fea000383ffff */
.L_x_78:
[----:B------:R-:W-:Y:S07]  /*99d0*/  MOV R0, UR7 ;  /* 0x0000000700007c02 */ /* 0x000fee0008000f00 */
.L_x_180:
[----:B-1----:R1:W2:Y:S02]  /*99e0*/  SYNCS.PHASECHK.TRANS64.TRYWAIT P0, [R0+URZ], R4 ;  /* 0x00000004000075a7 */ /* 0x0022a400080011ff */
[----:B--2---:R-:W-:Y:S05]  /*99f0*/  @!P0 NANOSLEEP.SYNCS 0x989680 ;  /* 0x009896800000895d */ /* 0x004fea0003900000 */
[----:B------:R-:W2:Y:S02]  /*9a00*/  @!P0 SYNCS.PHASECHK.TRANS64 P0, [R0+URZ], R4 ;  /* 0x00000004000085a7 */ /* 0x000ea400080010ff */
[----:B--2---:R-:W-:Y:S05]  /*9a10*/  @!P0 BRA `(.L_x_180) ;  /* 0xfffffffc00f08947 */ /* 0x004fea000383ffff */
[----:B------:R-:W-:Y:S05]  /*9a20*/  BRA `(.L_x_77) ;  /* 0xffffffa400207947 */ /* 0x000fea000383ffff */
.L_x_82:
[----:B-1----:R-:W-:-:S07]  /*9a30*/  MOV R0, UR4 ;  /* 0x0000000400007c02 */ /* 0x002fce0008000f00 */
.L_x_181:
[----:B-1----:R1:W2:Y:S02]  /*9a40*/  SYNCS.PHASECHK.TRANS64.TRYWAIT P0, [R0+URZ], R2 ;  /* 0x00000002000075a7 */ /* 0x0022a400080011ff */
[----:B--2---:R-:W-:Y:S05]  /*9a50*/  @!P0 NANOSLEEP.SYNCS 0x989680 ;  /* 0x009896800000895d */ /* 0x004fea0003900000 */
[----:B------:R-:W2:Y:S02]  /*9a60*/  @!P0 SYNCS.PHASECHK.TRANS64 P0, [R0+URZ], R2 ;  /* 0x00000002000085a7 */ /* 0x000ea400080010ff */
[----:B--2---:R-:W-:Y:S05]  /*9a70*/  @!P0 BRA `(.L_x_181) ;  /* 0xfffffffc00f08947 */ /* 0x004fea000383ffff */
[----:B------:R-:W-:Y:S05]  /*9a80*/  BRA `(.L_x_182) ;  /* 0xffffffa800647947 */ /* 0x000fea000383ffff */
.L_x_83:
[----:B------:R-:W-:-:S07]  /*9a90*/  MOV R0, UR5 ;  /* 0x0000000500007c02 */ /* 0x000fce0008000f00 */
.L_x_183:
[----:B-1----:R1:W2:Y:S02]  /*9aa0*/  SYNCS.PHASECHK.TRANS64.TRYWAIT P0, [R0+URZ], R3 ;  /* 0x00000003000075a7 */ /* 0x0022a400080011ff */
[----:B--2---:R-:W-:Y:S05]  /*9ab0*/  @!P0 NANOSLEEP.SYNCS 0x989680 ;  /* 0x009896800000895d */ /* 0x004fea0003900000 */
[----:B------:R-:W2:Y:S02]  /*9ac0*/  @!P0 SYNCS.PHASECHK.TRANS64 P0, [R0+URZ], R3 ;  /* 0x00000003000085a7 */ /* 0x000ea400080010ff */
[----:B--2---:R-:W-:Y:S05]  /*9ad0*/  @!P0 BRA `(.L_x_183) ;  /* 0xfffffffc00f08947 */ /* 0x004fea000383ffff */
[----:B------:R-:W-:Y:S05]  /*9ae0*/  BRA `(.L_x_184) ;  /* 0xffffffa800707947 */ /* 0x000fea000383ffff */
.L_x_84:
[----:B------:R-:W-:-:S07]  /*9af0*/  MOV R0, UR5 ;  /* 0x0000000500007c02 */ /* 0x000fce0008000f00 */
.L_x_185:
[----:B-1----:R1:W2:Y:S02]  /*9b00*/  SYNCS.PHASECHK.TRANS64.TRYWAIT P0, [R0+URZ], R3 ;  /* 0x00000003000075a7 */ /* 0x0022a400080011ff */
[----:B--2---:R-:W-:Y:S05]  /*9b10*/  @!P0 NANOSLEEP.SYNCS 0x989680 ;  /* 0x009896800000895d */ /* 0x004fea0003900000 */
[----:B------:R-:W2:Y:S02]  /*9b20*/  @!P0 SYNCS.PHASECHK.TRANS64 P0, [R0+URZ], R3 ;  /* 0x00000003000085a7 */ /* 0x000ea400080010ff */
[----:B--2---:R-:W-:Y:S05]  /*9b30*/  @!P0 BRA `(.L_x_185) ;  /* 0xfffffffc00f08947 */ /* 0x004fea000383ffff */
[----:B------:R-:W-:Y:S05]  /*9b40*/  BRA `(.L_x_186) ;  /* 0xffffffa8007c7947 */ /* 0x000fea000383ffff */
.L_x_87:
[----:B------:R-:W-:-:S07]  /*9b50*/  MOV R0, UR41 ;  /* 0x0000002900007c02 */ /* 0x000fce0008000f00 */
.L_x_187:
[----:B-1----:R1:W2:Y:S02]  /*9b60*/  SYNCS.PHASECHK.TRANS64.TRYWAIT P1, [R0+URZ+0x130], R2 ;  /* 0x00013002000075a7 */ /* 0x0022a400080211ff */
[----:B--2---:R-:W-:Y:S05]  /*9b70*/  @!P1 NANOSLEEP.SYNCS 0x989680 ;  /* 0x009896800000995d */ /* 0x004fea0003900000 */
[----:B------:R-:W2:Y:S02]  /*9b80*/  @!P1 SYNCS.PHASECHK.TRANS64 P1, [R0+URZ+0x130], R2 ;  /* 0x00013002000095a7 */ /* 0x000ea400080210ff */
[----:B--2---:R-:W-:Y:S05]  /*9b90*/  @!P1 BRA `(.L_x_187) ;  /* 0xfffffffc00f09947 */ /* 0x004fea000383ffff */
[----:B------:R-:W-:Y:S05]  /*9ba0*/  BRA `(.L_x_188) ;  /* 0xffffffa800c87947 */ /* 0x000fea000383ffff */
.L_x_92:
[----:B--2---:R2:W3:Y:S02]  /*9bb0*/  SYNCS.PHASECHK.TRANS64.TRYWAIT P0, [R12+URZ+0xb0], R0 ;  /* 0x0000b0000c0075a7 */ /* 0x0044e400080011ff */
[----:B---3--:R-:W-:Y:S05]  /*9bc0*/  @!P0 NANOSLEEP.SYNCS 0x989680 ;  /* 0x009896800000895d */ /* 0x008fea0003900000 */
[----:B------:R-:W3:Y:S02]  /*9bd0*/  @!P0 SYNCS.PHASECHK.TRANS64 P0, [R12+URZ+0xb0], R0 ;  /* 0x0000b0000c0085a7 */ /* 0x000ee400080010ff */
[----:B---3--:R-:W-:Y:S05]  /*9be0*/  @!P0 BRA `(.L_x_92) ;  /* 0xfffffffc00f08947 */ /* 0x008fea000383ffff */
[----:B------:R-:W-:Y:S05]  /*9bf0*/  BRA `(.L_x_189) ;  /* 0xffffffac00f07947 */ /* 0x000fea000383ffff */
.L_x_95:
[----:B-1----:R-:W-:Y:S07]  /*9c00*/  MOV R0, UR21 ;  /* 0x0000001500007c02 */ /* 0x002fee0008000f00 */
.L_x_190:
[----:B-1----:R1:W2:Y:S02]  /*9c10*/  SYNCS.PHASECHK.TRANS64.TRYWAIT P2, [R0+URZ+0xa8], R6 ;  /* 0x0000a806000075a7 */ /* 0x0022a400080411ff */
[----:B--2---:R-:W-:Y:S05]  /*9c20*/  @!P2 NANOSLEEP.SYNCS 0x989680 ;  /* 0x009896800000a95d */ /* 0x004fea0003900000 */
[----:B------:R-:W2:Y:S02]  /*9c30*/  @!P2 SYNCS.PHASECHK.TRANS64 P2, [R0+URZ+0xa8], R6 ;  /* 0x0000a8060000a5a7 */ /* 0x000ea400080410ff */
[----:B--2---:R-:W-:Y:S05]  /*9c40*/  @!P2 BRA `(.L_x_190) ;  /* 0xfffffffc00f0a947 */ /* 0x004fea000383ffff */
[----:B------:R-:W-:Y:S05]  /*9c50*/  BRA `(.L_x_94) ;  /* 0xffffffb400587947 */ /* 0x000fea000383ffff */
.L_x_98:
[----:B------:R-:W-:Y:S07]  /*9c60*/  MOV R0, UR21 ;  /* 0x0000001500007c02 */ /* 0x000fee0008000f00 */
.L_x_191:
[----:B-1----:R1:W2:Y:S02]  /*9c70*/  SYNCS.PHASECHK.TRANS64.TRYWAIT P0, [R0+URZ+0x80], R9 ;  /* 0x00008009000075a7 */ /* 0x0022a400080011ff */
[----:B--2---:R-:W-:Y:S05]  /*9c80*/  @!P0 NANOSLEEP.SYNCS 0x989680 ;  /* 0x009896800000895d */ /* 0x004fea0003900000 */
[----:B------:R-:W2:Y:S02]  /*9c90*/  @!P0 SYNCS.PHASECHK.TRANS64 P0, [R0+URZ+0x80], R9 ;  /* 0x00008009000085a7 */ /* 0x000ea400080010ff */
[----:B--2---:R-:W-:Y:S05]  /*9ca0*/  @!P0 BRA `(.L_x_191) ;  /* 0xfffffffc00f08947 */ /* 0x004fea000383ffff */
[----:B------:R-:W-:Y:S05]  /*9cb0*/  BRA `(.L_x_192) ;  /* 0xffffffb400b47947 */ /* 0x000fea000383ffff */
.L_x_99:
[----:B------:R-:W-:Y:S07]  /*9cc0*/  MOV R0, UR21 ;  /* 0x0000001500007c02 */ /* 0x000fee0008000f00 */
.L_x_193:
[----:B-1----:R1:W2:Y:S02]  /*9cd0*/  SYNCS.PHASECHK.TRANS64.TRYWAIT P0, [R0+URZ+0x88], R9 ;  /* 0x00008809000075a7 */ /* 0x0022a400080011ff */
[----:B--2---:R-:W-:Y:S05]  /*9ce0*/  @!P0 NANOSLEEP.SYNCS 0x989680 ;  /* 0x009896800000895d */ /* 0x004fea0003900000 */
[----:B------:R-:W2:Y:S02]  /*9cf0*/  @!P0 SYNCS.PHASECHK.TRANS64 P0, [R0+URZ+0x88], R9 ;  /* 0x00008809000085a7 */ /* 0x000ea400080010ff */
[----:B--2---:R-:W-:Y:S05]  /*9d00*/  @!P0 BRA `(.L_x_193) ;  /* 0xfffffffc00f08947 */ /* 0x004fea000383ffff */
[----:B------:R-:W-:Y:S05]  /*9d10*/  BRA `(.L_x_194) ;  /* 0xffffffb800107947 */ /* 0x000fea000383ffff */
.L_x_100:
[----:B------:R-:W-:Y:S07]  /*9d20*/  MOV R0, UR21 ;  /* 0x0000001500007c02 */ /* 0x000fee0008000f00 */
.L_x_195:
[----:B-1----:R1:W2:Y:S02]  /*9d30*/  SYNCS.PHASECHK.TRANS64.TRYWAIT P0, [R0+URZ+0x90], R9 ;  /* 0x00009009000075a7 */ /* 0x0022a400080011ff */
[----:B--2---:R-:W-:Y:S05]  /*9d40*/  @!P0 NANOSLEEP.SYNCS 0x989680 ;  /* 0x009896800000895d */ /* 0x004fea0003900000 */
[----:B------:R-:W2:Y:S02]  /*9d50*/  @!P0 SYNCS.PHASECHK.TRANS64 P0, [R0+URZ+0x90], R9 ;  /* 0x00009009000085a7 */ /* 0x000ea400080010ff */
[----:B--2---:R-:W-:Y:S05]  /*9d60*/  @!P0 BRA `(.L_x_195) ;  /* 0xfffffffc00f08947 */ /* 0x004fea000383ffff */
[----:B------:R-:W-:Y:S05]  /*9d70*/  BRA `(.L_x_196) ;  /* 0xffffffb8006c7947 */ /* 0x000fea000383ffff */
.L_x_101:
[----:B------:R-:W-:Y:S07]  /*9d80*/  MOV R0, UR21 ;  /* 0x0000001500007c02 */ /* 0x000fee0008000f00 */
.L_x_197:
[----:B-1----:R1:W2:Y:S02]  /*9d90*/  SYNCS.PHASECHK.TRANS64.TRYWAIT P0, [R0+URZ+0x98], R9 ;  /* 0x00009809000075a7 */ /* 0x0022a400080011ff */
[----:B--2---:R-:W-:Y:S05]  /*9da0*/  @!P0 NANOSLEEP.SYNCS 0x989680 ;  /* 0x009896800000895d */ /* 0x004fea0003900000 */
[----:B------:R-:W2:Y:S02]  /*9db0*/  @!P0 SYNCS.PHASECHK.TRANS64 P0, [R0+URZ+0x98], R9 ;  /* 0x00009809000085a7 */ /* 0x000ea400080010ff */
[----:B--2---:R-:W-:Y:S05]  /*9dc0*/  @!P0 BRA `(.L_x_197) ;  /* 0xfffffffc00f08947 */ /* 0x004fea000383ffff */
[----:B------:R-:W-:Y:S05]  /*9dd0*/  BRA `(.L_x_198) ;  /* 0xffffffb800c87947 */ /* 0x000fea000383ffff */
.L_x_103:
[----:B------:R-:W-:-:S07]  /*9de0*/  MOV R0, UR21 ;  /* 0x0000001500007c02 */ /* 0x000fce0008000f00 */
.L_x_199:
[----:B-1----:R1:W3:Y:S02]  /*9df0*/  SYNCS.PHASECHK.TRANS64.TRYWAIT P0, [R0+URZ+0x80], R2 ;  /* 0x00008002000075a7 */ /* 0x0022e400080011ff */
[----:B---3--:R-:W-:Y:S05]  /*9e00*/  @!P0 NANOSLEEP.SYNCS 0x989680 ;  /* 0x009896800000895d */ /* 0x008fea0003900000 */
[----:B------:R-:W3:Y:S02]  /*9e10*/  @!P0 SYNCS.PHASECHK.TRANS64 P0, [R0+URZ+0x80], R2 ;  /* 0x00008002000085a7 */ /* 0x000ee400080010ff */
[----:B---3--:R-:W-:Y:S05]  /*9e20*/  @!P0 BRA `(.L_x_199) ;  /* 0xfffffffc00f08947 */ /* 0x008fea000383ffff */
[----:B------:R-:W-:Y:S05]  /*9e30*/  BRA `(.L_x_200) ;  /* 0xffffffbc00547947 */ /* 0x000fea000383ffff */
.L_x_104:
[----:B-1----:R-:W-:-:S07]  /*9e40*/  MOV R0, UR21 ;  /* 0x0000001500007c02 */ /* 0x002fce0008000f00 */
.L_x_201:
[----:B-1----:R1:W3:Y:S02]  /*9e50*/  SYNCS.PHASECHK.TRANS64.TRYWAIT P0, [R0+URZ+0x88], R2 ;  /* 0x00008802000075a7 */ /* 0x0022e400080011ff */
[----:B---3--:R-:W-:Y:S05]  /*9e60*/  @!P0 NANOSLEEP.SYNCS 0x989680 ;  /* 0x009896800000895d */ /* 0x008fea0003900000 */
[----:B------:R-:W3:Y:S02]  /*9e70*/  @!P0 SYNCS.PHASECHK.TRANS64 P0, [R0+URZ+0x88], R2 ;  /* 0x00008802000085a7 */ /* 0x000ee400080010ff */
[----:B---3--:R-:W-:Y:S05]  /*9e80*/  @!P0 BRA `(.L_x_201) ;  /* 0xfffffffc00f08947 */ /* 0x008fea000383ffff */
[----:B------:R-:W-:Y:S05]  /*9e90*/  BRA `(.L_x_202) ;  /* 0xffffffbc00447947 */ /* 0x000fea000383ffff */
.L_x_105:
[----:B-1----:R-:W-:-:S07]  /*9ea0*/  MOV R0, UR21 ;  /* 0x0000001500007c02 */ /* 0x002fce0008000f00 */
.L_x_203:
[----:B-1----:R1:W3:Y:S02]  /*9eb0*/  SYNCS.PHASECHK.TRANS64.TRYWAIT P0, [R0+URZ+0x90], R2 ;  /* 0x00009002000075a7 */ /* 0x0022e400080011ff */
[----:B---3--:R-:W-:Y:S05]  /*9ec0*/  @!P0 NANOSLEEP.SYNCS 0x989680 ;  /* 0x009896800000895d */ /* 0x008fea0003900000 */
[----:B------:R-:W3:Y:S02]  /*9ed0*/  @!P0 SYNCS.PHASECHK.TRANS64 P0, [R0+URZ+0x90], R2 ;  /* 0x00009002000085a7 */ /* 0x000ee400080010ff */
[----:B---3--:R-:W-:Y:S05]  /*9ee0*/  @!P0 BRA `(.L_x_203) ;  /* 0xfffffffc00f08947 */ /* 0x008fea000383ffff */
[----:B------:R-:W-:Y:S05]  /*9ef0*/  BRA `(.L_x_204) ;  /* 0xffffffbc00347947 */ /* 0x000fea000383ffff */
.L_x_107:
[----:B-1----:R1:W2:Y:S02]  /*9f00*/  SYNCS.PHASECHK.TRANS64.TRYWAIT P0, [R3+URZ+0xb0], R0 ;  /* 0x0000b000030075a7 */ /* 0x0022a400080011ff */
[----:B--2---:R-:W-:Y:S05]  /*9f10*/  @!P0 NANOSLEEP.SYNCS 0x989680 ;  /* 0x009896800000895d */ /* 0x004fea0003900000 */
[----:B------:R-:W2:Y:S02]  /*9f20*/  @!P0 SYNCS.PHASECHK.TRANS64 P0, [R3+URZ+0xb0], R0 ;  /* 0x0000b000030085a7 */ /* 0x000ea400080010ff */
[----:B--2---:R-:W-:Y:S05]  /*9f30*/  @!P0 BRA `(.L_x_107) ;  /* 0xfffffffc00f08947 */ /* 0x004fea000383ffff */
[----:B------:R-:W-:Y:S05]  /*9f40*/  BRA `(.L_x_205) ;  /* 0xffffffc000007947 */ /* 0x000fea000383ffff */
.L_x_118:
[----:B-1----:R-:W-:Y:S04]  /*9f50*/  MOV R2, UR43 ;  /* 0x0000002b00027c02 */ /* 0x002fe80008000f00 */
[----:B------:R1:W2:Y:S03]  /*9f60*/  SYNCS.PHASECHK.TRANS64.TRYWAIT P1, [R2+URZ+0x60], R3 ;  /* 0x00006003020075a7 */ /* 0x0002a600080211ff */
[----:B--2---:R-:W-:Y:S05]  /*9f70*/  @!P1 NANOSLEEP.SYNCS 0x989680 ;  /* 0x009896800000995d */ /* 0x004fea0003900000 */
[----:B------:R-:W2:Y:S02]  /*9f80*/  @!P1 SYNCS.PHASECHK.TRANS64 P1, [R2+URZ+0x60], R3 ;  /* 0x00006003020095a7 */ /* 0x000ea400080210ff */
[----:B--2---:R-:W-:Y:S05]  /*9f90*/  @!P1 BRA `(.L_x_118) ;  /* 0xfffffffc00ec9947 */ /* 0x004fea000383ffff */
[----:B------:R-:W-:Y:S05]  /*9fa0*/  BRA `(.L_x_117) ;  /* 0xffffffcc006c7947 */ /* 0x000fea000383ffff */
.L_x_120:
[----:B-1----:R1:W4:Y:S02]  /*9fb0*/  SYNCS.PHASECHK.TRANS64.TRYWAIT P0, [R53+URZ+0xd0], R0 ;  /* 0x0000d000350075a7 */ /* 0x00232400080011ff */
[----:B----4-:R-:W-:Y:S05]  /*9fc0*/  @!P0 NANOSLEEP.SYNCS 0x989680 ;  /* 0x009896800000895d */ /* 0x010fea0003900000 */
[----:B------:R-:W4:Y:S02]  /*9fd0*/  @!P0 SYNCS.PHASECHK.TRANS64 P0, [R53+URZ+0xd0], R0 ;  /* 0x0000d000350085a7 */ /* 0x000f2400080010ff */
[----:B----4-:R-:W-:Y:S05]  /*9fe0*/  @!P0 BRA `(.L_x_120) ;  /* 0xfffffffc00f08947 */ /* 0x010fea000383ffff */
[----:B------:R-:W-:Y:S05]  /*9ff0*/  BRA `(.L_x_119) ;  /* 0xffffffcc008c7947 */ /* 0x000fea000383ffff */
.L_x_129:
[----:B--2---:R2:W3:Y:S02]  /*a000*/  SYNCS.PHASECHK.TRANS64.TRYWAIT P0, [R2+URZ+0x60], R0 ;  /* 0x00006000020075a7 */ /* 0x0044e400080011ff */
[----:B---3--:R-:W-:Y:S05]  /*a010*/  @!P0 NANOSLEEP.SYNCS 0x989680 ;  /* 0x009896800000895d */ /* 0x008fea0003900000 */
[----:B------:R-:W3:Y:S02]  /*a020*/  @!P0 SYNCS.PHASECHK.TRANS64 P0, [R2+URZ+0x60], R0 ;  /* 0x00006000020085a7 */ /* 0x000ee400080010ff */
[----:B---3--:R-:W-:Y:S05]  /*a030*/  @!P0 BRA `(.L_x_129) ;  /* 0xfffffffc00f08947 */ /* 0x008fea000383ffff */
[----:B------:R-:W-:Y:S05]  /*a040*/  BRA `(.L_x_128) ;  /* 0xffffffd4009c7947 */ /* 0x000fea000383ffff */
.L_x_137:
[----:B--2---:R2:W3:Y:S02]  /*a050*/  SYNCS.PHASECHK.TRANS64.TRYWAIT P0, [R2+URZ+0x60], R4 ;  /* 0x00006004020075a7 */ /* 0x0044e400080011ff */
[----:B---3--:R-:W-:Y:S05]  /*a060*/  @!P0 NANOSLEEP.SYNCS 0x989680 ;  /* 0x009896800000895d */ /* 0x008fea0003900000 */
[----:B------:R-:W3:Y:S02]  /*a070*/  @!P0 SYNCS.PHASECHK.TRANS64 P0, [R2+URZ+0x60], R4 ;  /* 0x00006004020085a7 */ /* 0x000ee400080010ff */
[----:B---3--:R-:W-:Y:S05]  /*a080*/  @!P0 BRA `(.L_x_137) ;  /* 0xfffffffc00f08947 */ /* 0x008fea000383ffff */
[----:B------:R-:W-:Y:S05]  /*a090*/  BRA `(.L_x_136) ;  /* 0xffffffdc00bc7947 */ /* 0x000fea000383ffff */
.L_x_145:
[----:B--2---:R2:W3:Y:S02]  /*a0a0*/  SYNCS.PHASECHK.TRANS64.TRYWAIT P0, [R3+URZ+0x60], R0 ;  /* 0x00006000030075a7 */ /* 0x0044e400080011ff */
[----:B---3--:R-:W-:Y:S05]  /*a0b0*/  @!P0 NANOSLEEP.SYNCS 0x989680 ;  /* 0x009896800000895d */ /* 0x008fea0003900000 */
[----:B------:R-:W3:Y:S02]  /*a0c0*/  @!P0 SYNCS.PHASECHK.TRANS64 P0, [R3+URZ+0x60], R0 ;  /* 0x00006000030085a7 */ /* 0x000ee400080010ff */
[----:B---3--:R-:W-:Y:S05]  /*a0d0*/  @!P0 BRA `(.L_x_145) ;  /* 0xfffffffc00f08947 */ /* 0x008fea000383ffff */
[----:B------:R-:W-:Y:S05]  /*a0e0*/  BRA `(.L_x_144) ;  /* 0xffffffe400dc7947 */ /* 0x000fea000383ffff */
        .weak           $__internal_0_$__cuda_sm10x_tcgen05_guardrail_trap_col_being_dealloced_not_returned_by_alloc
        .type           $__internal_0_$__cuda_sm10x_tcgen05_guardrail_trap_col_being_dealloced_not_returned_by_alloc,@function
        .size           $__internal_0_$__cuda_sm10x_tcgen05_guardrail_trap_col_being_dealloced_not_returned_by_alloc,($__internal_1_$__cuda_sm10x_tcgen05_guardrail_trap_phase_invalid_during_alloc - $__internal_0_$__cuda_sm10x_tcgen05_guardrail_trap_col_being_dealloced_not_returned_by_alloc)
$__internal_0_$__cuda_sm10x_tcgen05_guardrail_trap_col_being_dealloced_not_returned_by_alloc:
[----:B------:R-:W-:Y:S05]  /*a0f0*/  BPT.TRAP 0x1 ;  /* 0x000000040000795c */ /* 0x000fea0000300000 */
[----:B------:R-:W-:-:S04]  /*a100*/  HFMA2 R3, -RZ, RZ, 0, 0 ;  /* 0x00000000ff037431 */ /* 0x000fc800000001ff */
[----:B------:R-:W-:Y:S05]  /*a110*/  RET.REL.NODEC R2 `(_ZN7cutlass13device_kernelINS_4gemm6kernel13GemmUniversalIN4cute5tupleIJiiiiEEENS1_10collective13CollectiveMmaINS1_35MainloopSm100TmaUmmaWarpSpecializedILi6ELi2ELi4ENS5_IJNS4_1CILi2EEESB_NSA_ILi1EEEEEEEENS5_IJNSA_ILi128EEESF_SF_EEENS_10bfloat16_tENS5_IJlSC_lEEESH_SI_NS4_8TiledMMAINS4_8MMA_AtomIJNS4_26SM100_MMA_F16BF16_2x1SM_SSISH_SH_fLi128ELi128ELNS4_4UMMA5MajorE0ELSN_0ELNSM_7ScaleInE0ELSO_0EEEEEENS4_6LayoutINS5_IJSC_SC_SC_EEENS5_IJNSA_ILi0EEEST_ST_EEEEENS5_IJNS4_10UnderscoreESW_SW_EEEEENS4_28SM100_TMA_2SM_LOAD_MULTICASTENS4_14ComposedLayoutINS4_7SwizzleILi3ELi4ELi3EEENS4_18smem_ptr_flag_bitsILi16EEENSR_INS5_IJNSA_ILi8EEENSA_ILi64EEEEEENS5_IJS16_SC_EEEEEEEvNS4_8identityENS4_18SM100_TMA_2SM_LOADES1A_vS1B_EENS_8epilogue10collective18CollectiveEpilogueINS1E_23Sm100TmaWarpSpecializedILi4ELi2ELi16ELb1ELb0EEEJNS5_IJS16_SF_SF_EEENS5_IJNSR_IS16_SC_EENSR_INS5_IJNSA_ILi16EEESB_EEENS5_IJSC_S16_EEEEEEEESH_SI_SH_SI_NS1E_6fusion15FusionCallbacksIS1I_NS1Q_17LinearCombinationISH_fSH_fLNS_15FloatRoundStyleE2EEES1J_S1P_JEEENS4_5SM1004TMEM4LOAD26SM100_TMEM_LOAD_32dp32b16xENS4_13SM90_TMA_LOADENS10_INS11_ILi1ELi4ELi3EEES14_NSR_INS5_IJS15_S1L_EEENS5_IJS1L_SC_EEEEEEENS4_39AutoVectorizingCopyWithAssumedAlignmentILi128EEENS4_14SM90_TMA_STOREES25_S27_S27_EEEvvEEEEvNT_6ParamsE) ;  /* 0xffffff5c02b87950 */ /* 0x000fea0003c3ffff */
        .weak           $__internal_1_$__cuda_sm10x_tcgen05_guardrail_trap_phase_invalid_during_alloc
        .type           $__internal_1_$__cuda_sm10x_tcgen05_guardrail_trap_phase_invalid_during_alloc,@function
        .size           $__internal_1_$__cuda_sm10x_tcgen05_guardrail_trap_phase_invalid_during_alloc,($__internal_2_$__cuda_sm10x_tcgen05_guardrail_trap_unallocated_columns_being_dealloced - $__internal_1_$__cuda_sm10x_tcgen05_guardrail_trap_phase_invalid_during_alloc)
$__internal_1_$__cuda_sm10x_tcgen05_guardrail_trap_phase_invalid_during_alloc:
[----:B------:R-:W-:Y:S05]  /*a120*/  BPT.TRAP 0x1 ;  /* 0x000000040000795c */ /* 0x000fea0000300000 */
[----:B------:R-:W-:-:S04]  /*a130*/  MOV R5, 0x0 ;  /* 0x0000000000057802 */ /* 0x000fc80000000f00 */
[----:B------:R-:W-:Y:S05]  /*a140*/  RET.REL.NODEC R4 `(_ZN7cutlass13device_kernelINS_4gemm6kernel13GemmUniversalIN4cute5tupleIJiiiiEEENS1_10collective13CollectiveMmaINS1_35MainloopSm100TmaUmmaWarpSpecializedILi6ELi2ELi4ENS5_IJNS4_1CILi2EEESB_NSA_ILi1EEEEEEEENS5_IJNSA_ILi128EEESF_SF_EEENS_10bfloat16_tENS5_IJlSC_lEEESH_SI_NS4_8TiledMMAINS4_8MMA_AtomIJNS4_26SM100_MMA_F16BF16_2x1SM_SSISH_SH_fLi128ELi128ELNS4_4UMMA5MajorE0ELSN_0ELNSM_7ScaleInE0ELSO_0EEEEEENS4_6LayoutINS5_IJSC_SC_SC_EEENS5_IJNSA_ILi0EEEST_ST_EEEEENS5_IJNS4_10UnderscoreESW_SW_EEEEENS4_28SM100_TMA_2SM_LOAD_MULTICASTENS4_14ComposedLayoutINS4_7SwizzleILi3ELi4ELi3EEENS4_18smem_ptr_flag_bitsILi16EEENSR_INS5_IJNSA_ILi8EEENSA_ILi64EEEEEENS5_IJS16_SC_EEEEEEEvNS4_8identityENS4_18SM100_TMA_2SM_LOADES1A_vS1B_EENS_8epilogue10collective18CollectiveEpilogueINS1E_23Sm100TmaWarpSpecializedILi4ELi2ELi16ELb1ELb0EEEJNS5_IJS16_SF_SF_EEENS5_IJNSR_IS16_SC_EENSR_INS5_IJNSA_ILi16EEESB_EEENS5_IJSC_S16_EEEEEEEESH_SI_SH_SI_NS1E_6fusion15FusionCallbacksIS1I_NS1Q_17LinearCombinationISH_fSH_fLNS_15FloatRoundStyleE2EEES1J_S1P_JEEENS4_5SM1004TMEM4LOAD26SM100_TMEM_LOAD_32dp32b16xENS4_13SM90_TMA_LOADENS10_INS11_ILi1ELi4ELi3EEES14_NSR_INS5_IJS15_S1L_EEENS5_IJS1L_SC_EEEEEEENS4_39AutoVectorizingCopyWithAssumedAlignmentILi128EEENS4_14SM90_TMA_STOREES25_S27_S27_EEEvvEEEEvNT_6ParamsE) ;  /* 0xffffff5c04ac7950 */ /* 0x000fea0003c3ffff */
        .weak           $__internal_2_$__cuda_sm10x_tcgen05_guardrail_trap_unallocated_columns_being_dealloced
        .type           $__internal_2_$__cuda_sm10x_tcgen05_guardrail_trap_unallocated_columns_being_dealloced,@function
        .size           $__internal_2_$__cuda_sm10x_tcgen05_guardrail_trap_unallocated_columns_being_dealloced,(.L_x_207 - $__internal_2_$__cuda_sm10x_tcgen05_guardrail_trap_unallocated_columns_being_dealloced)
$__internal_2_$__cuda_sm10x_tcgen05_guardrail_trap_unallocated_columns_being_dealloced:
[----:B------:R-:W-:Y:S05]  /*a150*/  BPT.TRAP 0x1 ;  /* 0x000000040000795c */ /* 0x000fea0000300000 */
[----:B------:R-:W-:-:S04]  /*a160*/  HFMA2 R3, -RZ, RZ, 0, 0 ;  /* 0x00000000ff037431 */ /* 0x000fc800000001ff */
[----:B------:R-:W-:Y:S05]  /*a170*/  RET.REL.NODEC R2 `(_ZN7cutlass13device_kernelINS_4gemm6kernel13GemmUniversalIN4cute5tupleIJiiiiEEENS1_10collective13CollectiveMmaINS1_35MainloopSm100TmaUmmaWarpSpecializedILi6ELi2ELi4ENS5_IJNS4_1CILi2EEESB_NSA_ILi1EEEEEEEENS5_IJNSA_ILi128EEESF_SF_EEENS_10bfloat16_tENS5_IJlSC_lEEESH_SI_NS4_8TiledMMAINS4_8MMA_AtomIJNS4_26SM100_MMA_F16BF16_2x1SM_SSISH_SH_fLi128ELi128ELNS4_4UMMA5MajorE0ELSN_0ELNSM_7ScaleInE0ELSO_0EEEEEENS4_6LayoutINS5_IJSC_SC_SC_EEENS5_IJNSA_ILi0EEEST_ST_EEEEENS5_IJNS4_10UnderscoreESW_SW_EEEEENS4_28SM100_TMA_2SM_LOAD_MULTICASTENS4_14ComposedLayoutINS4_7SwizzleILi3ELi4ELi3EEENS4_18smem_ptr_flag_bitsILi16EEENSR_INS5_IJNSA_ILi8EEENSA_ILi64EEEEEENS5_IJS16_SC_EEEEEEEvNS4_8identityENS4_18SM100_TMA_2SM_LOADES1A_vS1B_EENS_8epilogue10collective18CollectiveEpilogueINS1E_23Sm100TmaWarpSpecializedILi4ELi2ELi16ELb1ELb0EEEJNS5_IJS16_SF_SF_EEENS5_IJNSR_IS16_SC_EENSR_INS5_IJNSA_ILi16EEESB_EEENS5_IJSC_S16_EEEEEEEESH_SI_SH_SI_NS1E_6fusion15FusionCallbacksIS1I_NS1Q_17LinearCombinationISH_fSH_fLNS_15FloatRoundStyleE2EEES1J_S1P_JEEENS4_5SM1004TMEM4LOAD26SM100_TMEM_LOAD_32dp32b16xENS4_13SM90_TMA_LOADENS10_INS11_ILi1ELi4ELi3EEES14_NSR_INS5_IJS15_S1L_EEENS5_IJS1L_SC_EEEEEEENS4_39AutoVectorizingCopyWithAssumedAlignmentILi128EEENS4_14SM90_TMA_STOREES25_S27_S27_EEEvvEEEEvNT_6ParamsE) ;  /* 0xffffff5c02a07950 */ /* 0x000fea0003c3ffff */
.L_x_206:
[----:B------:R-:W-:-:S00]  /*a180*/  BRA `(.L_x_206) ;  /* 0xfffffffc00fc7947 */ /* 0x000fc0000383ffff */
[----:B------:R-:W-:-:S00]  /*a190*/  NOP ;  /* 0x0000000000007918 */ /* 0x000fc00000000000 */
        /* <DEDUP_REMOVED lines=14> */
.L_x_207:


//--------------------- .nv.global.init           --------------------------
	.section	.nv.global.init,"aw",@progbits
.nv.global.init:
	.type		$str$27,@object
	.size		$str$27,($str$28 - $str$27)
$str$27:
        /*0000*/ 	.byte	0x28, 0x61, 0x64, 0x64, 0x72, 0x65, 0x73, 0x73, 0x20, 0x26, 0x20, 0x6d, 0x61, 0x73, 0x6b, 0x29
        /*0010*/ 	.byte	0x20, 0x3d, 0x3d, 0x20, 0x30, 0x00
	.type		$str$28,@object
	.size		$str$28,($str$26 - $str$28)
$str$28:
        /*0016*/ 	.byte	0x2f, 0x74, 0x6d, 0x70, 0x2f, 0x63, 0x75, 0x74, 0x6c, 0x61, 0x73, 0x73, 0x5f, 0x73, 0x77, 0x65
        /*0026*/ 	.byte	0x65, 0x70, 0x5f, 0x73, 0x72, 0x63, 0x2f, 0x69, 0x6e, 0x63, 0x6c, 0x75, 0x64, 0x65, 0x2f, 0x63
        /*0036*/ 	.byte	0x75, 0x74, 0x65, 0x2f, 0x70, 0x6f, 0x69, 0x6e, 0x74, 0x65, 0x72, 0x5f, 0x66, 0x6c, 0x61, 0x67
        /*0046*/ 	.byte	0x67, 0x65, 0x64, 0x2e, 0x68, 0x70, 0x70, 0x00
	.type		$str$26,@object
	.size		$str$26,($str$25 - $str$26)
$str$26:
        /*004e*/ 	.byte	0x2f, 0x74, 0x6d, 0x70, 0x2f, 0x63, 0x75, 0x74, 0x6c, 0x61, 0x73, 0x73, 0x5f, 0x73, 0x77, 0x65
        /*005e*/ 	.byte	0x65, 0x70, 0x5f, 0x73, 0x72, 0x63, 0x2f, 0x69, 0x6e, 0x63, 0x6c, 0x75, 0x64, 0x65, 0x2f, 0x63
        /*006e*/ 	.byte	0x75, 0x74, 0x65, 0x2f, 0x61, 0x74, 0x6f, 0x6d, 0x2f, 0x63, 0x6f, 0x70, 0x79, 0x5f, 0x74, 0x72
        /*007e*/ 	.byte	0x61, 0x69, 0x74, 0x73, 0x5f, 0x73, 0x6d, 0x31, 0x30, 0x30, 0x2e, 0x68, 0x70, 0x70, 0x00
	.type		$str$25,@object
	.size		$str$25,(__unnamed_1 - $str$25)
$str$25:
        /*008d*/ 	.byte	0x28, 0x28, 0x75, 0x69, 0x6e, 0x74, 0x33, 0x32, 0x5f, 0x74, 0x28, 0x74, 0x68, 0x72, 0x65, 0x61
        /*009d*/ 	.byte	0x64, 0x49, 0x64, 0x78, 0x2e, 0x78, 0x29, 0x20, 0x2f, 0x20, 0x33, 0x32, 0x29, 0x20, 0x25, 0x20
        /*00ad*/ 	.byte	0x34, 0x29, 0x20, 0x3d, 0x3d, 0x20, 0x28, 0x28, 0x28, 0x74, 0x6d, 0x65, 0x6d, 0x5f, 0x61, 0x64
        /*00bd*/ 	.byte	0x64, 0x72, 0x20, 0x3e, 0x3e, 0x20, 0x31, 0x36, 0x29, 0x20, 0x2f, 0x20, 0x33, 0x32, 0x29, 0x20
        /*00cd*/ 	.byte	0x25, 0x20, 0x34, 0x29, 0x00
	.type		__unnamed_1,@object
	.size		__unnamed_1,(__unnamed_2 - __unnamed_1)
__unnamed_1:
        /*00d2*/ 	.byte	0x61, 0x75, 0x74, 0x6f, 0x20, 0x63, 0x75, 0x74, 0x65, 0x3a, 0x3a, 0x61, 0x73, 0x5f, 0x70, 0x6f
        /* <DEDUP_REMOVED lines=24> */
        /*0262*/ 	.byte	0x43, 0x3c, 0x32, 0x30, 0x34, 0x38, 0x3e, 0x3e, 0x3e, 0x3e, 0x5d, 0x00
	.type		__unnamed_2,@object
	.size		__unnamed_2,(.L_2 - __unnamed_2)
__unnamed_2:
        /* <DEDUP_REMOVED lines=40> */
        /*04ee*/ 	.byte	0x3a, 0x3a, 0x43, 0x3c, 0x30, 0x3e, 0x3e, 0x3e, 0x3e, 0x5d, 0x00
.L_2:


//--------------------- .nv.shared._ZN7cutlass13device_kernelINS_4gemm6kernel13GemmUniversalIN4cute5tupleIJiiiiEEENS1_10collective13CollectiveMmaINS1_35MainloopSm100TmaUmmaWarpSpecializedILi6ELi2ELi4ENS5_IJNS4_1CILi2EEESB_NSA_ILi1EEEEEEEENS5_IJNSA_ILi128EEESF_SF_EEENS_10bfloat16_tENS5_IJlSC_lEEESH_SI_NS4_8TiledMMAINS4_8MMA_AtomIJNS4_26SM100_MMA_F16BF16_2x1SM_SSISH_SH_fLi128ELi128ELNS4_4UMMA5MajorE0ELSN_0ELNSM_7ScaleInE0ELSO_0EEEEEENS4_6LayoutINS5_IJSC_SC_SC_EEENS5_IJNSA_ILi0EEEST_ST_EEEEENS5_IJNS4_10UnderscoreESW_SW_EEEEENS4_28SM100_TMA_2SM_LOAD_MULTICASTENS4_14ComposedLayoutINS4_7SwizzleILi3ELi4ELi3EEENS4_18smem_ptr_flag_bitsILi16EEENSR_INS5_IJNSA_ILi8EEENSA_ILi64EEEEEENS5_IJS16_SC_EEEEEEEvNS4_8identityENS4_18SM100_TMA_2SM_LOADES1A_vS1B_EENS_8epilogue10collective18CollectiveEpilogueINS1E_23Sm100TmaWarpSpecializedILi4ELi2ELi16ELb1ELb0EEEJNS5_IJS16_SF_SF_EEENS5_IJNSR_IS16_SC_EENSR_INS5_IJNSA_ILi16EEESB_EEENS5_IJSC_S16_EEEEEEEESH_SI_SH_SI_NS1E_6fusion15FusionCallbacksIS1I_NS1Q_17LinearCombinationISH_fSH_fLNS_15FloatRoundStyleE2EEES1J_S1P_JEEENS4_5SM1004TMEM4LOAD26SM100_TMEM_LOAD_32dp32b16xENS4_13SM90_TMA_LOADENS10_INS11_ILi1ELi4ELi3EEES14_NSR_INS5_IJS15_S1L_EEENS5_IJS1L_SC_EEEEEEENS4_39AutoVectorizingCopyWithAssumedAlignmentILi128EEENS4_14SM90_TMA_STOREES25_S27_S27_EEEvvEEEEvNT_6ParamsE --------------------------
	.section	.nv.shared._ZN7cutlass13device_kernelINS_4gemm6kernel13GemmUniversalIN4cute5tupleIJiiiiEEENS1_10collective13CollectiveMmaINS1_35MainloopSm100TmaUmmaWarpSpecializedILi6ELi2ELi4ENS5_IJNS4_1CILi2EEESB_NSA_ILi1EEEEEEEENS5_IJNSA_ILi128EEESF_SF_EEENS_10bfloat16_tENS5_IJlSC_lEEESH_SI_NS4_8TiledMMAINS4_8MMA_AtomIJNS4_26SM100_MMA_F16BF16_2x1SM_SSISH_SH_fLi128ELi128ELNS4_4UMMA5MajorE0ELSN_0ELNSM_7ScaleInE0ELSO_0EEEEEENS4_6LayoutINS5_IJSC_SC_SC_EEENS5_IJNSA_ILi0EEEST_ST_EEEEENS5_IJNS4_10UnderscoreESW_SW_EEEEENS4_28SM100_TMA_2SM_LOAD_MULTICASTENS4_14ComposedLayoutINS4_7SwizzleILi3ELi4ELi3EEENS4_18smem_ptr_flag_bitsILi16EEENSR_INS5_IJNSA_ILi8EEENSA_ILi64EEEEEENS5_IJS16_SC_EEEEEEEvNS4_8identityENS4_18SM100_TMA_2SM_LOADES1A_vS1B_EENS_8epilogue10collective18CollectiveEpilogueINS1E_23Sm100TmaWarpSpecializedILi4ELi2ELi16ELb1ELb0EEEJNS5_IJS16_SF_SF_EEENS5_IJNSR_IS16_SC_EENSR_INS5_IJNSA_ILi16EEESB_EEENS5_IJSC_S16_EEEEEEEESH_SI_SH_SI_NS1E_6fusion15FusionCallbacksIS1I_NS1Q_17LinearCombinationISH_fSH_fLNS_15FloatRoundStyleE2EEES1J_S1P_JEEENS4_5SM1004TMEM4LOAD26SM100_TMEM_LOAD_32dp32b16xENS4_13SM90_TMA_LOADENS10_INS11_ILi1ELi4ELi3EEES14_NSR_INS5_IJS15_S1L_EEENS5_IJS1L_SC_EEEEEEENS4_39AutoVectorizingCopyWithAssumedAlignmentILi128EEENS4_14SM90_TMA_STOREES25_S27_S27_EEEvvEEEEvNT_6ParamsE,"aw",@nobits
	.sectionflags	@""
	.align	16
	.zero		1024


//--------------------- .nv.shared.reserved.0     --------------------------
	.section	.nv.shared.reserved.0,"aw",@nobits
	.weak		__nv_reservedSMEM_offset_0_alias
	.size		__nv_reservedSMEM_offset_0_alias, 0, 64
	.other		__nv_reservedSMEM_offset_0_alias,@"STO_CUDA_RESERVED_SHARED STV_DEFAULT"
__nv_reservedSMEM_offset_0_alias:
	.zero		0
.nv.shared.reserved.0:
	.zero		64
	.weak		__nv_reservedSMEM_tcgen05_partition
	.type		__nv_reservedSMEM_tcgen05_partition,@object
	.size		__nv_reservedSMEM_tcgen05_partition,(.L_0 - __nv_reservedSMEM_tcgen05_partition)
__nv_reservedSMEM_tcgen05_partition:
	.zero		32
.L_0:


//--------------------- .nv.global                --------------------------
	.section	.nv.global,"aw",@nobits
.nv.global:
	.type		_ZN39_INTERNAL_d82666fa_4_k_cu_3de861e5_77984cute1_E,@object
	.size		_ZN39_INTERNAL_d82666fa_4_k_cu_3de861e5_77984cute1_E,(_ZN39_INTERNAL_d82666fa_4_k_cu_3de861e5_77984cuda3std3__45__cpo6cbeginE - _ZN39_INTERNAL_d82666fa_4_k_cu_3de861e5_77984cute1_E)
_ZN39_INTERNAL_d82666fa_4_k_cu_3de861e5_77984cute1_E:
	.zero		1
	.type		_ZN39_INTERNAL_d82666fa_4_k_cu_3de861e5_77984cuda3std3__45__cpo6cbeginE,@object
	.size		_ZN39_INTERNAL_d82666fa_4_k_cu_3de861e5_77984cuda3std3__45__cpo6cbeginE,(_ZN39_INTERNAL_d82666fa_4_k_cu_3de861e5_77984cuda3std3__48in_placeE - _ZN39_INTERNAL_d82666fa_4_k_cu_3de861e5_77984cuda3std3__45__cpo6cbeginE)
_ZN39_INTERNAL_d82666fa_4_k_cu_3de861e5_77984cuda3std3__45__cpo6cbeginE:
	.zero		1
	.type		_ZN39_INTERNAL_d82666fa_4_k_cu_3de861e5_77984cuda3std3__48in_placeE,@object
	.size		_ZN39_INTERNAL_d82666fa_4_k_cu_3de861e5_77984cuda3std3__48in_placeE,(_ZN39_INTERNAL_d82666fa_4_k_cu_3de861e5_77984cuda3std6ranges3__45__cpo9iter_moveE - _ZN39_INTERNAL_d82666fa_4_k_cu_3de861e5_77984cuda3std3__48in_placeE)
_ZN39_INTERNAL_d82666fa_4_k_cu_3de861e5_77984cuda3std3__48in_placeE:
	.zero		1
	.type		_ZN39_INTERNAL_d82666fa_4_k_cu_3de861e5_77984cuda3std6ranges3__45__cpo9iter_moveE,@object
	.size		_ZN39_INTERNAL_d82666fa_4_k_cu_3de861e5_77984cuda3std6ranges3__45__cpo9iter_moveE,(_ZN39_INTERNAL_d82666fa_4_k_cu_3de861e5_77984cuda3std3__45__cpo5beginE - _ZN39_INTERNAL_d82666fa_4_k_cu_3de861e5_77984cuda3std6ranges3__45__cpo9iter_moveE)
_ZN39_INTERNAL_d82666fa_4_k_cu_3de861e5_77984cuda3std6ranges3__45__cpo9iter_moveE:
	.zero		1
	.type		_ZN39_INTERNAL_d82666fa_4_k_cu_3de861e5_77984cuda3std3__45__cpo5beginE,@object
	.size		_ZN39_INTERNAL_d82666fa_4_k_cu_3de861e5_77984cuda3std3__45__cpo5beginE,(_ZN39_INTERNAL_d82666fa_4_k_cu_3de861e5_77984cuda3std3__441_GLOBAL__N__d82666fa_4_k_cu_3de861e5_77986ignoreE - _ZN39_INTERNAL_d82666fa_4_k_cu_3de861e5_77984cuda3std3__45__cpo5beginE)
_ZN39_INTERNAL_d82666fa_4_k_cu_3de861e5_77984cuda3std3__45__cpo5beginE:
	.zero		1
	.type		_ZN39_INTERNAL_d82666fa_4_k_cu_3de861e5_77984cuda3std3__441_GLOBAL__N__d82666fa_4_k_cu_3de861e5_77986ignoreE,@object
	.size		_ZN39_INTERNAL_d82666fa_4_k_cu_3de861e5_77984cuda3std3__441_GLOBAL__N__d82666fa_4_k_cu_3de861e5_77986ignoreE,(_ZN39_INTERNAL_d82666fa_4_k_cu_3de861e5_77984cute7productE - _ZN39_INTERNAL_d82666fa_4_k_cu_3de861e5_77984cuda3std3__441_GLOBAL__N__d82666fa_4_k_cu_3de861e5_77986ignoreE)
_ZN39_INTERNAL_d82666fa_4_k_cu_3de861e5_77984cuda3std3__441_GLOBAL__N__d82666fa_4_k_cu_3de861e5_77986ignoreE:
	.zero		1
	.type		_ZN39_INTERNAL_d82666fa_4_k_cu_3de861e5_77984cute7productE,@object
	.size		_ZN39_INTERNAL_d82666fa_4_k_cu_3de861e5_77984cute7productE,(_ZN39_INTERNAL_d82666fa_4_k_cu_3de861e5_77984cuda3std3__45__cpo3endE - _ZN39_INTERNAL_d82666fa_4_k_cu_3de861e5_77984cute7productE)
_ZN39_INTERNAL_d82666fa_4_k_cu_3de861e5_77984cute7productE:
	.zero		1
	.type		_ZN39_INTERNAL_d82666fa_4_k_cu_3de861e5_77984cuda3std3__45__cpo3endE,@object
	.size		_ZN39_INTERNAL_d82666fa_4_k_cu_3de861e5_77984cuda3std3__45__cpo3endE,(_ZN39_INTERNAL_d82666fa_4_k_cu_3de861e5_77984cuda3std3__419piecewise_constructE - _ZN39_INTERNAL_d82666fa_4_k_cu_3de861e5_77984cuda3std3__45__cpo3endE)
_ZN39_INTERNAL_d82666fa_4_k_cu_3de861e5_77984cuda3std3__45__cpo3endE:
	.zero		1
	.type		_ZN39_INTERNAL_d82666fa_4_k_cu_3de861e5_77984cuda3std3__419piecewise_constructE,@object
	.size		_ZN39_INTERNAL_d82666fa_4_k_cu_3de861e5_77984cuda3std3__419piecewise_constructE,(_ZN39_INTERNAL_d82666fa_4_k_cu_3de861e5_77984cuda3std3__45__cpo4cendE - _ZN39_INTERNAL_d82666fa_4_k_cu_3de861e5_77984cuda3std3__419piecewise_constructE)
_ZN39_INTERNAL_d82666fa_4_k_cu_3de861e5_77984cuda3std3__419piecewise_constructE:
	.zero		1
	.type		_ZN39_INTERNAL_d82666fa_4_k_cu_3de861e5_77984cuda3std3__45__cpo4cendE,@object
	.size		_ZN39_INTERNAL_d82666fa_4_k_cu_3de861e5_77984cuda3std3__45__cpo4cendE,(_ZN39_INTERNAL_d82666fa_4_k_cu_3de861e5_77984cuda3std6ranges3__45__cpo4swapE - _ZN39_INTERNAL_d82666fa_4_k_cu_3de861e5_77984cuda3std3__45__cpo4cendE)
_ZN39_INTERNAL_d82666fa_4_k_cu_3de861e5_77984cuda3std3__45__cpo4cendE:
	.zero		1
	.type		_ZN39_INTERNAL_d82666fa_4_k_cu_3de861e5_77984cuda3std6ranges3__45__cpo4swapE,@object
	.size		_ZN39_INTERNAL_d82666fa_4_k_cu_3de861e5_77984cuda3std6ranges3__45__cpo4swapE,(.L_10 - _ZN39_INTERNAL_d82666fa_4_k_cu_3de861e5_77984cuda3std6ranges3__45__cpo4swapE)
_ZN39_INTERNAL_d82666fa_4_k_cu_3de861e5_77984cuda3std6ranges3__45__cpo4swapE:
	.zero		1
.L_10:


//--------------------- .nv.constant0._ZN7cutlass13device_kernelINS_4gemm6kernel13GemmUniversalIN4cute5tupleIJiiiiEEENS1_10collective13CollectiveMmaINS1_35MainloopSm100TmaUmmaWarpSpecializedILi6ELi2ELi4ENS5_IJNS4_1CILi2EEESB_NSA_ILi1EEEEEEEENS5_IJNSA_ILi128EEESF_SF_EEENS_10bfloat16_tENS5_IJlSC_lEEESH_SI_NS4_8TiledMMAINS4_8MMA_AtomIJNS4_26SM100_MMA_F16BF16_2x1SM_SSISH_SH_fLi128ELi128ELNS4_4UMMA5MajorE0ELSN_0ELNSM_7ScaleInE0ELSO_0EEEEEENS4_6LayoutINS5_IJSC_SC_SC_EEENS5_IJNSA_ILi0EEEST_ST_EEEEENS5_IJNS4_10UnderscoreESW_SW_EEEEENS4_28SM100_TMA_2SM_LOAD_MULTICASTENS4_14ComposedLayoutINS4_7SwizzleILi3ELi4ELi3EEENS4_18smem_ptr_flag_bitsILi16EEENSR_INS5_IJNSA_ILi8EEENSA_ILi64EEEEEENS5_IJS16_SC_EEEEEEEvNS4_8identityENS4_18SM100_TMA_2SM_LOADES1A_vS1B_EENS_8epilogue10collective18CollectiveEpilogueINS1E_23Sm100TmaWarpSpecializedILi4ELi2ELi16ELb1ELb0EEEJNS5_IJS16_SF_SF_EEENS5_IJNSR_IS16_SC_EENSR_INS5_IJNSA_ILi16EEESB_EEENS5_IJSC_S16_EEEEEEEESH_SI_SH_SI_NS1E_6fusion15FusionCallbacksIS1I_NS1Q_17LinearCombinationISH_fSH_fLNS_15FloatRoundStyleE2EEES1J_S1P_JEEENS4_5SM1004TMEM4LOAD26SM100_TMEM_LOAD_32dp32b16xENS4_13SM90_TMA_LOADENS10_INS11_ILi1ELi4ELi3EEES14_NSR_INS5_IJS15_S1L_EEENS5_IJS1L_SC_EEEEEEENS4_39AutoVectorizingCopyWithAssumedAlignmentILi128EEENS4_14SM90_TMA_STOREES25_S27_S27_EEEvvEEEEvNT_6ParamsE --------------------------
	.section	.nv.constant0._ZN7cutlass13device_kernelINS_4gemm6kernel13GemmUniversalIN4cute5tupleIJiiiiEEENS1_10collective13CollectiveMmaINS1_35MainloopSm100TmaUmmaWarpSpecializedILi6ELi2ELi4ENS5_IJNS4_1CILi2EEESB_NSA_ILi1EEEEEEEENS5_IJNSA_ILi128EEESF_SF_EEENS_10bfloat16_tENS5_IJlSC_lEEESH_SI_NS4_8TiledMMAINS4_8MMA_AtomIJNS4_26SM100_MMA_F16BF16_2x1SM_SSISH_SH_fLi128ELi128ELNS4_4UMMA5MajorE0ELSN_0ELNSM_7ScaleInE0ELSO_0EEEEEENS4_6LayoutINS5_IJSC_SC_SC_EEENS5_IJNSA_ILi0EEEST_ST_EEEEENS5_IJNS4_10UnderscoreESW_SW_EEEEENS4_28SM100_TMA_2SM_LOAD_MULTICASTENS4_14ComposedLayoutINS4_7SwizzleILi3ELi4ELi3EEENS4_18smem_ptr_flag_bitsILi16EEENSR_INS5_IJNSA_ILi8EEENSA_ILi64EEEEEENS5_IJS16_SC_EEEEEEEvNS4_8identityENS4_18SM100_TMA_2SM_LOADES1A_vS1B_EENS_8epilogue10collective18CollectiveEpilogueINS1E_23Sm100TmaWarpSpecializedILi4ELi2ELi16ELb1ELb0EEEJNS5_IJS16_SF_SF_EEENS5_IJNSR_IS16_SC_EENSR_INS5_IJNSA_ILi16EEESB_EEENS5_IJSC_S16_EEEEEEEESH_SI_SH_SI_NS1E_6fusion15FusionCallbacksIS1I_NS1Q_17LinearCombinationISH_fSH_fLNS_15FloatRoundStyleE2EEES1J_S1P_JEEENS4_5SM1004TMEM4LOAD26SM100_TMEM_LOAD_32dp32b16xENS4_13SM90_TMA_LOADENS10_INS11_ILi1ELi4ELi3EEES14_NSR_INS5_IJS15_S1L_EEENS5_IJS1L_SC_EEEEEEENS4_39AutoVectorizingCopyWithAssumedAlignmentILi128EEENS4_14SM90_TMA_STOREES25_S27_S27_EEEvvEEEEvNT_6ParamsE,"a",@progbits
	.sectionflags	@""
	.align	4
.nv.constant0._ZN7cutlass13device_kernelINS_4gemm6kernel13GemmUniversalIN4cute5tupleIJiiiiEEENS1_10collective13CollectiveMmaINS1_35MainloopSm100TmaUmmaWarpSpecializedILi6ELi2ELi4ENS5_IJNS4_1CILi2EEESB_NSA_ILi1EEEEEEEENS5_IJNSA_ILi128EEESF_SF_EEENS_10bfloat16_tENS5_IJlSC_lEEESH_SI_NS4_8TiledMMAINS4_8MMA_AtomIJNS4_26SM100_MMA_F16BF16_2x1SM_SSISH_SH_fLi128ELi128ELNS4_4UMMA5MajorE0ELSN_0ELNSM_7ScaleInE0ELSO_0EEEEEENS4_6LayoutINS5_IJSC_SC_SC_EEENS5_IJNSA_ILi0EEEST_ST_EEEEENS5_IJNS4_10UnderscoreESW_SW_EEEEENS4_28SM100_TMA_2SM_LOAD_MULTICASTENS4_14ComposedLayoutINS4_7SwizzleILi3ELi4ELi3EEENS4_18smem_ptr_flag_bitsILi16EEENSR_INS5_IJNSA_ILi8EEENSA_ILi64EEEEEENS5_IJS16_SC_EEEEEEEvNS4_8identityENS4_18SM100_TMA_2SM_LOADES1A_vS1B_EENS_8epilogue10collective18CollectiveEpilogueINS1E_23Sm100TmaWarpSpecializedILi4ELi2ELi16ELb1ELb0EEEJNS5_IJS16_SF_SF_EEENS5_IJNSR_IS16_SC_EENSR_INS5_IJNSA_ILi16EEESB_EEENS5_IJSC_S16_EEEEEEEESH_SI_SH_SI_NS1E_6fusion15FusionCallbacksIS1I_NS1Q_17LinearCombinationISH_fSH_fLNS_15FloatRoundStyleE2EEES1J_S1P_JEEENS4_5SM1004TMEM4LOAD26SM100_TMEM_LOAD_32dp32b16xENS4_13SM90_TMA_LOADENS10_INS11_ILi1ELi4ELi3EEES14_NSR_INS5_IJS15_S1L_EEENS5_IJS1L_SC_EEEEEEENS4_39AutoVectorizingCopyWithAssumedAlignmentILi128EEENS4_14SM90_TMA_STOREES25_S27_S27_EEEvvEEEEvNT_6ParamsE:
	.zero		2944


//--------------------- SYMBOLS --------------------------

	.type		.nv.reservedSmem.offset0,@object
	.size		.nv.reservedSmem.offset0,0x4
	.type		.nv.reservedSmem.cap,@object
	.size		.nv.reservedSmem.cap,0x4
	.type		__assertfail,@function
